	.target	sm_100a

	.elftype	@"ET_EXEC"


//--------------------- .note.nv.tkinfo           --------------------------
	.section	.note.nv.tkinfo,"",@"SHT_NOTE"
	.sectionflags	@"SHF_NOTE_NV_TKINFO"
	.tkinfo
        /*0018*/ 	.word	0x00000002
        /*0030*/ 	.string	""
        /*0030*/ 	.string	"ptxas"
        /*0030*/ 	.string	"Cuda compilation tools, release 13.0, V13.0.88"
        /*0030*/ 	.string	"Build cuda_13.0.r13.0/compiler.36424714_0"
        /*0030*/ 	.string	"-arch sm_100a -m 64 "



//--------------------- .note.nv.cuinfo           --------------------------
	.section	.note.nv.cuinfo,"",@"SHT_NOTE"
	.sectionflags	@"SHF_NOTE_NV_CUINFO"
        /*0018*/ 	.short	0x0002
        /*001a*/ 	.short	0x0064
        /*001c*/ 	.short	0x0082
	.zero		2


//--------------------- .nv.info                  --------------------------
	.section	.nv.info,"",@"SHT_CUDA_INFO"
	.align	4


	//----- nvinfo : EIATTR_REGCOUNT
	.align		4
        /*0000*/ 	.byte	0x04, 0x2f
        /*0002*/ 	.short	(.L_19 - .L_18)
	.align		4
.L_18:
        /*0004*/ 	.word	index@(_ZN7cutlass13device_kernelINS_4conv6kernel13ConvUniversalINS1_16ConvProblemShapeILNS1_8OperatorE1ELi3EEENS1_10collective14CollectiveConvINS1_47MainloopSm100TmaUmmaWarpSpecializedImplicitGemmILS5_1ELi13ELi3ELi1ELi2EN4cute5tupleIJNSA_1CILi2EEENSC_ILi1EEESE_EEEEENSB_IJNSC_ILi128EEESH_NSB_IJNSC_ILi64EEEEEEEEENS_6half_tESL_NSA_8TiledMMAINSA_8MMA_AtomIJNSA_26SM100_MMA_F16BF16_2x1SM_SSISL_SL_fLi128ELi128ELNSA_4UMMA5MajorE0ELSQ_1ELNSP_7ScaleInE0ELSR_0EEEEEENSA_6LayoutINSB_IJSE_SE_SE_EEENSB_IJNSC_ILi0EEESW_SW_EEEEENSB_IJNSA_10UnderscoreESZ_SZ_EEEEENS7_6detail27Sm100ImplicitGemmTileTraitsINSA_25SM100_TMA_2SM_LOAD_IM2COLENSA_14ComposedLayoutINSA_7SwizzleILi3ELi4ELi3EEENSA_18smem_ptr_flag_bitsILi16EEENSU_INSB_IJNSC_ILi8EEESI_EEENSB_IJSI_SE_EEEEEEEvEENS13_INSA_18SM100_TMA_2SM_LOADENS15_IS17_S19_NSU_INSB_IJSI_S1A_EEENSB_IJSE_SI_EEEEEEEvEEEENS_8epilogue10collective18CollectiveEpilogueINS1N_23Sm100TmaWarpSpecializedILi4ELi2ELi16ELb1ELb0EEEJNSB_IJSI_SH_SJ_EEENSB_IJNSU_ISI_SE_EENSU_INSB_IJNSC_ILi16EEESD_EEES1I_EEEEESL_NSB_IJNSB_IJllllEEESE_SW_EEESL_S1Z_NS1N_6fusion15FusionCallbacksIS1R_NS20_17LinearCombinationISL_fSL_fLNS_15FloatRoundStyleE2EEES1S_S1X_JEEENSA_5SM1004TMEM4LOAD26SM100_TMEM_LOAD_32dp32b16xENSA_20SM90_TMA_LOAD_IM2COLENS15_INS16_ILi1ELi4ELi3EEES19_NSU_INSB_IJS1A_S1U_EEENSB_IJS1U_SE_EEEEEEENSA_39AutoVectorizingCopyWithAssumedAlignmentILi128EEENSA_21SM90_TMA_STORE_IM2COLES2F_S2H_S2H_EEEvvEEEEvNT_6ParamsE)
        /*0008*/ 	.word	0x0000004b


	//----- nvinfo : EIATTR_FRAME_SIZE
	.align		4
.L_19:
        /*000c*/ 	.byte	0x04, 0x11
        /*000e*/ 	.short	(.L_21 - .L_20)
	.align		4
.L_20:
        /*0010*/ 	.word	index@($__internal_2_$__cuda_sm10x_tcgen05_guardrail_trap_unallocated_columns_being_dealloced)
        /*0014*/ 	.word	0x00000008


	//----- nvinfo : EIATTR_FRAME_SIZE
	.align		4
.L_21:
        /*0018*/ 	.byte	0x04, 0x11
        /*001a*/ 	.short	(.L_23 - .L_22)
	.align		4
.L_22:
        /*001c*/ 	.word	index@($__internal_1_$__cuda_sm10x_tcgen05_guardrail_trap_phase_invalid_during_alloc)
        /*0020*/ 	.word	0x00000008


	//----- nvinfo : EIATTR_FRAME_SIZE
	.align		4
.L_23:
        /*0024*/ 	.byte	0x04, 0x11
        /*0026*/ 	.short	(.L_25 - .L_24)
	.align		4
.L_24:
        /*0028*/ 	.word	index@($__internal_0_$__cuda_sm10x_tcgen05_guardrail_trap_col_being_dealloced_not_returned_by_alloc)
        /*002c*/ 	.word	0x00000008


	//----- nvinfo : EIATTR_FRAME_SIZE
	.align		4
.L_25:
        /*0030*/ 	.byte	0x04, 0x11
        /*0032*/ 	.short	(.L_27 - .L_26)
	.align		4
.L_26:
        /*0034*/ 	.word	index@(_ZN7cutlass13device_kernelINS_4conv6kernel13ConvUniversalINS1_16ConvProblemShapeILNS1_8OperatorE1ELi3EEENS1_10collective14CollectiveConvINS1_47MainloopSm100TmaUmmaWarpSpecializedImplicitGemmILS5_1ELi13ELi3ELi1ELi2EN4cute5tupleIJNSA_1CILi2EEENSC_ILi1EEESE_EEEEENSB_IJNSC_ILi128EEESH_NSB_IJNSC_ILi64EEEEEEEEENS_6half_tESL_NSA_8TiledMMAINSA_8MMA_AtomIJNSA_26SM100_MMA_F16BF16_2x1SM_SSISL_SL_fLi128ELi128ELNSA_4UMMA5MajorE0ELSQ_1ELNSP_7ScaleInE0ELSR_0EEEEEENSA_6LayoutINSB_IJSE_SE_SE_EEENSB_IJNSC_ILi0EEESW_SW_EEEEENSB_IJNSA_10UnderscoreESZ_SZ_EEEEENS7_6detail27Sm100ImplicitGemmTileTraitsINSA_25SM100_TMA_2SM_LOAD_IM2COLENSA_14ComposedLayoutINSA_7SwizzleILi3ELi4ELi3EEENSA_18smem_ptr_flag_bitsILi16EEENSU_INSB_IJNSC_ILi8EEESI_EEENSB_IJSI_SE_EEEEEEEvEENS13_INSA_18SM100_TMA_2SM_LOADENS15_IS17_S19_NSU_INSB_IJSI_S1A_EEENSB_IJSE_SI_EEEEEEEvEEEENS_8epilogue10collective18CollectiveEpilogueINS1N_23Sm100TmaWarpSpecializedILi4ELi2ELi16ELb1ELb0EEEJNSB_IJSI_SH_SJ_EEENSB_IJNSU_ISI_SE_EENSU_INSB_IJNSC_ILi16EEESD_EEES1I_EEEEESL_NSB_IJNSB_IJllllEEESE_SW_EEESL_S1Z_NS1N_6fusion15FusionCallbacksIS1R_NS20_17LinearCombinationISL_fSL_fLNS_15FloatRoundStyleE2EEES1S_S1X_JEEENSA_5SM1004TMEM4LOAD26SM100_TMEM_LOAD_32dp32b16xENSA_20SM90_TMA_LOAD_IM2COLENS15_INS16_ILi1ELi4ELi3EEES19_NSU_INSB_IJS1A_S1U_EEENSB_IJS1U_SE_EEEEEEENSA_39AutoVectorizingCopyWithAssumedAlignmentILi128EEENSA_21SM90_TMA_STORE_IM2COLES2F_S2H_S2H_EEEvvEEEEvNT_6ParamsE)
        /*0038*/ 	.word	0x00000008


	//----- nvinfo : EIATTR_MIN_STACK_SIZE
	.align		4
.L_27:
        /*003c*/ 	.byte	0x04, 0x12
        /*003e*/ 	.short	(.L_29 - .L_28)
	.align		4
.L_28:
        /*0040*/ 	.word	index@(_ZN7cutlass13device_kernelINS_4conv6kernel13ConvUniversalINS1_16ConvProblemShapeILNS1_8OperatorE1ELi3EEENS1_10collective14CollectiveConvINS1_47MainloopSm100TmaUmmaWarpSpecializedImplicitGemmILS5_1ELi13ELi3ELi1ELi2EN4cute5tupleIJNSA_1CILi2EEENSC_ILi1EEESE_EEEEENSB_IJNSC_ILi128EEESH_NSB_IJNSC_ILi64EEEEEEEEENS_6half_tESL_NSA_8TiledMMAINSA_8MMA_AtomIJNSA_26SM100_MMA_F16BF16_2x1SM_SSISL_SL_fLi128ELi128ELNSA_4UMMA5MajorE0ELSQ_1ELNSP_7ScaleInE0ELSR_0EEEEEENSA_6LayoutINSB_IJSE_SE_SE_EEENSB_IJNSC_ILi0EEESW_SW_EEEEENSB_IJNSA_10UnderscoreESZ_SZ_EEEEENS7_6detail27Sm100ImplicitGemmTileTraitsINSA_25SM100_TMA_2SM_LOAD_IM2COLENSA_14ComposedLayoutINSA_7SwizzleILi3ELi4ELi3EEENSA_18smem_ptr_flag_bitsILi16EEENSU_INSB_IJNSC_ILi8EEESI_EEENSB_IJSI_SE_EEEEEEEvEENS13_INSA_18SM100_TMA_2SM_LOADENS15_IS17_S19_NSU_INSB_IJSI_S1A_EEENSB_IJSE_SI_EEEEEEEvEEEENS_8epilogue10collective18CollectiveEpilogueINS1N_23Sm100TmaWarpSpecializedILi4ELi2ELi16ELb1ELb0EEEJNSB_IJSI_SH_SJ_EEENSB_IJNSU_ISI_SE_EENSU_INSB_IJNSC_ILi16EEESD_EEES1I_EEEEESL_NSB_IJNSB_IJllllEEESE_SW_EEESL_S1Z_NS1N_6fusion15FusionCallbacksIS1R_NS20_17LinearCombinationISL_fSL_fLNS_15FloatRoundStyleE2EEES1S_S1X_JEEENSA_5SM1004TMEM4LOAD26SM100_TMEM_LOAD_32dp32b16xENSA_20SM90_TMA_LOAD_IM2COLENS15_INS16_ILi1ELi4ELi3EEES19_NSU_INSB_IJS1A_S1U_EEENSB_IJS1U_SE_EEEEEEENSA_39AutoVectorizingCopyWithAssumedAlignmentILi128EEENSA_21SM90_TMA_STORE_IM2COLES2F_S2H_S2H_EEEvvEEEEvNT_6ParamsE)
        /*0044*/ 	.word	0x00000008
.L_29:


//--------------------- .nv.compat                --------------------------
	.section	.nv.compat,"",@"SHT_CUDA_COMPAT_INFO"
	.align	4
        /*0000*/ 	.byte	0x02, 0x09, 0x01, 0x00, 0x02, 0x02, 0x02, 0x00, 0x02, 0x05, 0x05, 0x00, 0x03, 0x07, 0x01, 0x01
        /*0010*/ 	.byte	0x02, 0x03, 0x01, 0x00, 0x02, 0x06, 0x01, 0x00, 0x04, 0x0b, 0x08, 0x00, 0x09, 0x00, 0x00, 0x00
        /*0020*/ 	.byte	0x00, 0x00, 0x00, 0x00


//--------------------- .nv.info._ZN7cutlass13device_kernelINS_4conv6kernel13ConvUniversalINS1_16ConvProblemShapeILNS1_8OperatorE1ELi3EEENS1_10collective14CollectiveConvINS1_47MainloopSm100TmaUmmaWarpSpecializedImplicitGemmILS5_1ELi13ELi3ELi1ELi2EN4cute5tupleIJNSA_1CILi2EEENSC_ILi1EEESE_EEEEENSB_IJNSC_ILi128EEESH_NSB_IJNSC_ILi64EEEEEEEEENS_6half_tESL_NSA_8TiledMMAINSA_8MMA_AtomIJNSA_26SM100_MMA_F16BF16_2x1SM_SSISL_SL_fLi128ELi128ELNSA_4UMMA5MajorE0ELSQ_1ELNSP_7ScaleInE0ELSR_0EEEEEENSA_6LayoutINSB_IJSE_SE_SE_EEENSB_IJNSC_ILi0EEESW_SW_EEEEENSB_IJNSA_10UnderscoreESZ_SZ_EEEEENS7_6detail27Sm100ImplicitGemmTileTraitsINSA_25SM100_TMA_2SM_LOAD_IM2COLENSA_14ComposedLayoutINSA_7SwizzleILi3ELi4ELi3EEENSA_18smem_ptr_flag_bitsILi16EEENSU_INSB_IJNSC_ILi8EEESI_EEENSB_IJSI_SE_EEEEEEEvEENS13_INSA_18SM100_TMA_2SM_LOADENS15_IS17_S19_NSU_INSB_IJSI_S1A_EEENSB_IJSE_SI_EEEEEEEvEEEENS_8epilogue10collective18CollectiveEpilogueINS1N_23Sm100TmaWarpSpecializedILi4ELi2ELi16ELb1ELb0EEEJNSB_IJSI_SH_SJ_EEENSB_IJNSU_ISI_SE_EENSU_INSB_IJNSC_ILi16EEESD_EEES1I_EEEEESL_NSB_IJNSB_IJllllEEESE_SW_EEESL_S1Z_NS1N_6fusion15FusionCallbacksIS1R_NS20_17LinearCombinationISL_fSL_fLNS_15FloatRoundStyleE2EEES1S_S1X_JEEENSA_5SM1004TMEM4LOAD26SM100_TMEM_LOAD_32dp32b16xENSA_20SM90_TMA_LOAD_IM2COLENS15_INS16_ILi1ELi4ELi3EEES19_NSU_INSB_IJS1A_S1U_EEENSB_IJS1U_SE_EEEEEEENSA_39AutoVectorizingCopyWithAssumedAlignmentILi128EEENSA_21SM90_TMA_STORE_IM2COLES2F_S2H_S2H_EEEvvEEEEvNT_6ParamsE --------------------------
	.section	.nv.info._ZN7cutlass13device_kernelINS_4conv6kernel13ConvUniversalINS1_16ConvProblemShapeILNS1_8OperatorE1ELi3EEENS1_10collective14CollectiveConvINS1_47MainloopSm100TmaUmmaWarpSpecializedImplicitGemmILS5_1ELi13ELi3ELi1ELi2EN4cute5tupleIJNSA_1CILi2EEENSC_ILi1EEESE_EEEEENSB_IJNSC_ILi128EEESH_NSB_IJNSC_ILi64EEEEEEEEENS_6half_tESL_NSA_8TiledMMAINSA_8MMA_AtomIJNSA_26SM100_MMA_F16BF16_2x1SM_SSISL_SL_fLi128ELi128ELNSA_4UMMA5MajorE0ELSQ_1ELNSP_7ScaleInE0ELSR_0EEEEEENSA_6LayoutINSB_IJSE_SE_SE_EEENSB_IJNSC_ILi0EEESW_SW_EEEEENSB_IJNSA_10UnderscoreESZ_SZ_EEEEENS7_6detail27Sm100ImplicitGemmTileTraitsINSA_25SM100_TMA_2SM_LOAD_IM2COLENSA_14ComposedLayoutINSA_7SwizzleILi3ELi4ELi3EEENSA_18smem_ptr_flag_bitsILi16EEENSU_INSB_IJNSC_ILi8EEESI_EEENSB_IJSI_SE_EEEEEEEvEENS13_INSA_18SM100_TMA_2SM_LOADENS15_IS17_S19_NSU_INSB_IJSI_S1A_EEENSB_IJSE_SI_EEEEEEEvEEEENS_8epilogue10collective18CollectiveEpilogueINS1N_23Sm100TmaWarpSpecializedILi4ELi2ELi16ELb1ELb0EEEJNSB_IJSI_SH_SJ_EEENSB_IJNSU_ISI_SE_EENSU_INSB_IJNSC_ILi16EEESD_EEES1I_EEEEESL_NSB_IJNSB_IJllllEEESE_SW_EEESL_S1Z_NS1N_6fusion15FusionCallbacksIS1R_NS20_17LinearCombinationISL_fSL_fLNS_15FloatRoundStyleE2EEES1S_S1X_JEEENSA_5SM1004TMEM4LOAD26SM100_TMEM_LOAD_32dp32b16xENSA_20SM90_TMA_LOAD_IM2COLENS15_INS16_ILi1ELi4ELi3EEES19_NSU_INSB_IJS1A_S1U_EEENSB_IJS1U_SE_EEEEEEENSA_39AutoVectorizingCopyWithAssumedAlignmentILi128EEENSA_21SM90_TMA_STORE_IM2COLES2F_S2H_S2H_EEEvvEEEEvNT_6ParamsE,"",@"SHT_CUDA_INFO"
	.sectionflags	@""
	.align	4


	//----- nvinfo : EIATTR_CUDA_API_VERSION
	.align		4
        /*0000*/ 	.byte	0x04, 0x37
        /*0002*/ 	.short	(.L_31 - .L_30)
.L_30:
        /*0004*/ 	.word	0x00000082


	//----- nvinfo : EIATTR_KPARAM_INFO
	.align		4
.L_31:
        /*0008*/ 	.byte	0x04, 0x17
        /*000a*/ 	.short	(.L_33 - .L_32)
.L_32:
        /*000c*/ 	.word	0x00000000
        /*0010*/ 	.short	0x0000
        /*0012*/ 	.short	0x0000
        /*0014*/ 	.byte	0x00, 0xf0, 0x01, 0x24


	//----- nvinfo : EIATTR_AT_ENTRY_FRAGMENTS
	.align		4
.L_33:
        /*0018*/ 	.byte	0x04, 0x4f
        /*001a*/ 	.short	(.L_35 - .L_34)


	//   ....[0]....
.L_34:
        /*001c*/ 	.word	0x00000007


	//----- nvinfo : EIATTR_RESERVED_SMEM_USED
	.align		4
.L_35:
        /*0020*/ 	.byte	0x01, 0x41
	.zero		2


	//----- nvinfo : EIATTR_SPARSE_MMA_MASK
	.align		4
        /*0024*/ 	.byte	0x03, 0x50
        /*0026*/ 	.short	0x0000


	//----- nvinfo : EIATTR_TCGEN05_2CTA_USED
	.align		4
        /*0028*/ 	.byte	0x01, 0x52
	.zero		2


	//----- nvinfo : EIATTR_MAXREG_COUNT
	.align		4
        /*002c*/ 	.byte	0x03, 0x1b
        /*002e*/ 	.short	0x00ff


	//----- nvinfo : EIATTR_NUM_BARRIERS
	.align		4
        /*0030*/ 	.byte	0x02, 0x4c
        /*0032*/ 	.byte	0x07
	.zero		1


	//----- nvinfo : EIATTR_EXTERNS
	.align		4
        /*0034*/ 	.byte	0x04, 0x0f
        /*0036*/ 	.short	(.L_37 - .L_36)


	//   ....[0]....
	.align		4
.L_36:
        /*0038*/ 	.word	index@(__assertfail)


	//----- nvinfo : EIATTR_MERCURY_ISA_VERSION
	.align		4
.L_37:
        /*003c*/ 	.byte	0x03, 0x5f
        /*003e*/ 	.short	0x0101


	//----- nvinfo : EIATTR_INT_WARP_WIDE_INSTR_OFFSETS
	.align		4
        /*0040*/ 	.byte	0x04, 0x31
        /*0042*/ 	.short	(.L_39 - .L_38)


	//   ....[0]....
.L_38:
        /*0044*/ 	.word	0x00000da0


	//   ....[1]....
        /*0048*/ 	.word	0x00000e50


	//   ....[2]....
        /*004c*/ 	.word	0x00004ad0


	//   ....[3]....
        /*0050*/ 	.word	0x00004af0


	//   ....[4]....
        /*0054*/ 	.word	0x00004b20


	//   ....[5]....
        /*0058*/ 	.word	0x00005890


	//   ....[6]....
        /*005c*/ 	.word	0x00005940


	//   ....[7]....
        /*0060*/ 	.word	0x000059c0


	//   ....[8]....
        /*0064*/ 	.word	0x00005a80


	//   ....[9]....
        /*0068*/ 	.word	0x00005b60


	//   ....[10]....
        /*006c*/ 	.word	0x00005bf0


	//   ....[11]....
        /*0070*/ 	.word	0x00005c80


	//   ....[12]....
        /*0074*/ 	.word	0x00005d80


	//   ....[13]....
        /*0078*/ 	.word	0x00005e10


	//   ....[14]....
        /*007c*/ 	.word	0x00005eb0


	//   ....[15]....
        /*0080*/ 	.word	0x00006000


	//   ....[16]....
        /*0084*/ 	.word	0x00006070


	//----- nvinfo : EIATTR_COOP_GROUP_MASK_REGIDS
	.align		4
.L_39:
        /*0088*/ 	.byte	0x04, 0x29
        /*008a*/ 	.short	(.L_41 - .L_40)


	//   ....[0]....
.L_40:
        /*008c*/ 	.word	0xffffffff


	//   ....[1]....
        /*0090*/ 	.word	0xffffffff


	//   ....[2]....
        /*0094*/ 	.word	0xffffffff


	//   ....[3]....
        /*0098*/ 	.word	0xffffffff


	//   ....[4]....
        /*009c*/ 	.word	0xffffffff


	//   ....[5]....
        /*00a0*/ 	.word	0xffffffff


	//   ....[6]....
        /*00a4*/ 	.word	0xffffffff


	//   ....[7]....
        /*00a8*/ 	.word	0xffffffff


	//   ....[8]....
        /*00ac*/ 	.word	0xffffffff


	//   ....[9]....
        /*00b0*/ 	.word	0xffffffff


	//   ....[10]....
        /*00b4*/ 	.word	0xffffffff


	//   ....[11]....
        /*00b8*/ 	.word	0xffffffff


	//   ....[12]....
        /*00bc*/ 	.word	0xffffffff


	//----- nvinfo : EIATTR_COOP_GROUP_INSTR_OFFSETS
	.align		4
.L_41:
        /*00c0*/ 	.byte	0x04, 0x28
        /*00c2*/ 	.short	(.L_43 - .L_42)


	//   ....[0]....
.L_42:
        /*00c4*/ 	.word	0x000000d0


	//   ....[1]....
        /*00c8*/ 	.word	0x00000540


	//   ....[2]....
        /*00cc*/ 	.word	0x00000830


	//   ....[3]....
        /*00d0*/ 	.word	0x000009d0


	//   ....[4]....
        /*00d4*/ 	.word	0x00000ad0


	//   ....[5]....
        /*00d8*/ 	.word	0x00000c20


	//   ....[6]....
        /*00dc*/ 	.word	0x00000ec0


	//   ....[7]....
        /*00e0*/ 	.word	0x000027b0


	//   ....[8]....
        /*00e4*/ 	.word	0x000039a0


	//   ....[9]....
        /*00e8*/ 	.word	0x00003e70


	//   ....[10]....
        /*00ec*/ 	.word	0x00003ea0


	//   ....[11]....
        /*00f0*/ 	.word	0x000049e0


	//   ....[12]....
        /*00f4*/ 	.word	0x00004bf0


	//----- nvinfo : EIATTR_VRC_CTA_INIT_COUNT
	.align		4
.L_43:
        /*00f8*/ 	.byte	0x02, 0x4a
        /*00fa*/ 	.byte	0x80
	.zero		1


	//----- nvinfo : EIATTR_SYSCALL_OFFSETS
	.align		4
        /*00fc*/ 	.byte	0x04, 0x46
        /*00fe*/ 	.short	(.L_45 - .L_44)


	//   ....[0]....
.L_44:
        /*0100*/ 	.word	0x00006c50


	//   ....[1]....
        /*0104*/ 	.word	0x00006d40


	//   ....[2]....
        /*0108*/ 	.word	0x000076b0


	//   ....[3]....
        /*010c*/ 	.word	0x00008020


	//   ....[4]....
        /*0110*/ 	.word	0x00008900


	//   ....[5]....
        /*0114*/ 	.word	0x000091d0


	//----- nvinfo : EIATTR_MBARRIER_INSTR_OFFSETS
	.align		4
.L_45:
        /*0118*/ 	.byte	0x04, 0x39
        /*011a*/ 	.short	(.L_47 - .L_46)


	//   ....[0]....
.L_46:
        /*011c*/ 	.word	0x00000670
        /*0120*/ 	.word	0x000000ff
        /*0124*/ 	.word	0x00000000
        /*0128*/ 	.short	0x0100
        /*012a*/ 	.byte	0x04
	.zero		1


	//   ....[1]....
        /*012c*/ 	.word	0x00000680
        /*0130*/ 	.word	0x000000ff
        /*0134*/ 	.word	0x00000068
        /*0138*/ 	.short	0x0100
        /*013a*/ 	.byte	0x04
	.zero		1


	//   ....[2]....
        /*013c*/ 	.word	0x00000690
        /*0140*/ 	.word	0x000000ff
        /*0144*/ 	.word	0x00000008
        /*0148*/ 	.short	0x0100
        /*014a*/ 	.byte	0x04
	.zero		1


	//   ....[3]....
        /*014c*/ 	.word	0x000006a0
        /*0150*/ 	.word	0x000000ff
        /*0154*/ 	.word	0x00000070
        /*0158*/ 	.short	0x0100
        /*015a*/ 	.byte	0x04
	.zero		1


	//   ....[4]....
        /*015c*/ 	.word	0x000006b0
        /*0160*/ 	.word	0x000000ff
        /*0164*/ 	.word	0x00000010
        /*0168*/ 	.short	0x0100
        /*016a*/ 	.byte	0x04
	.zero		1


	//   ....[5]....
        /*016c*/ 	.word	0x000006c0
        /*0170*/ 	.word	0x000000ff
        /*0174*/ 	.word	0x00000078
        /*0178*/ 	.short	0x0100
        /*017a*/ 	.byte	0x04
	.zero		1


	//   ....[6]....
        /*017c*/ 	.word	0x000006d0
        /*0180*/ 	.word	0x000000ff
        /*0184*/ 	.word	0x00000018
        /*0188*/ 	.short	0x0100
        /*018a*/ 	.byte	0x04
	.zero		1


	//   ....[7]....
        /*018c*/ 	.word	0x000006e0
        /*0190*/ 	.word	0x000000ff
        /*0194*/ 	.word	0x00000080
        /*0198*/ 	.short	0x0100
        /*019a*/ 	.byte	0x04
	.zero		1


	//   ....[8]....
        /*019c*/ 	.word	0x000006f0
        /*01a0*/ 	.word	0x000000ff
        /*01a4*/ 	.word	0x00000020
        /*01a8*/ 	.short	0x0100
        /*01aa*/ 	.byte	0x04
	.zero		1


	//   ....[9]....
        /*01ac*/ 	.word	0x00000700
        /*01b0*/ 	.word	0x000000ff
        /*01b4*/ 	.word	0x00000088
        /*01b8*/ 	.short	0x0100
        /*01ba*/ 	.byte	0x04
	.zero		1


	//   ....[10]....
        /*01bc*/ 	.word	0x00000710
        /*01c0*/ 	.word	0x000000ff
        /*01c4*/ 	.word	0x00000028
        /*01c8*/ 	.short	0x0100
        /*01ca*/ 	.byte	0x04
	.zero		1


	//   ....[11]....
        /*01cc*/ 	.word	0x00000720
        /*01d0*/ 	.word	0x000000ff
        /*01d4*/ 	.word	0x00000090
        /*01d8*/ 	.short	0x0100
        /*01da*/ 	.byte	0x04
	.zero		1


	//   ....[12]....
        /*01dc*/ 	.word	0x00000730
        /*01e0*/ 	.word	0x000000ff
        /*01e4*/ 	.word	0x00000030
        /*01e8*/ 	.short	0x0100
        /*01ea*/ 	.byte	0x04
	.zero		1


	//   ....[13]....
        /*01ec*/ 	.word	0x00000740
        /*01f0*/ 	.word	0x000000ff
        /*01f4*/ 	.word	0x00000098
        /*01f8*/ 	.short	0x0100
        /*01fa*/ 	.byte	0x04
	.zero		1


	//   ....[14]....
        /*01fc*/ 	.word	0x00000750
        /*0200*/ 	.word	0x000000ff
        /*0204*/ 	.word	0x00000038
        /*0208*/ 	.short	0x0100
        /*020a*/ 	.byte	0x04
	.zero		1


	//   ....[15]....
        /*020c*/ 	.word	0x00000760
        /*0210*/ 	.word	0x000000ff
        /*0214*/ 	.word	0x000000a0
        /*0218*/ 	.short	0x0100
        /*021a*/ 	.byte	0x04
	.zero		1


	//   ....[16]....
        /*021c*/ 	.word	0x00000770
        /*0220*/ 	.word	0x000000ff
        /*0224*/ 	.word	0x00000040
        /*0228*/ 	.short	0x0100
        /*022a*/ 	.byte	0x04
	.zero		1


	//   ....[17]....
        /*022c*/ 	.word	0x00000780
        /*0230*/ 	.word	0x000000ff
        /*0234*/ 	.word	0x000000a8
        /*0238*/ 	.short	0x0100
        /*023a*/ 	.byte	0x04
	.zero		1


	//   ....[18]....
        /*023c*/ 	.word	0x00000790
        /*0240*/ 	.word	0x000000ff
        /*0244*/ 	.word	0x00000048
        /*0248*/ 	.short	0x0100
        /*024a*/ 	.byte	0x04
	.zero		1


	//   ....[19]....
        /*024c*/ 	.word	0x000007a0
        /*0250*/ 	.word	0x000000ff
        /*0254*/ 	.word	0x000000b0
        /*0258*/ 	.short	0x0100
        /*025a*/ 	.byte	0x04
	.zero		1


	//   ....[20]....
        /*025c*/ 	.word	0x000007b0
        /*0260*/ 	.word	0x000000ff
        /*0264*/ 	.word	0x00000050
        /*0268*/ 	.short	0x0100
        /*026a*/ 	.byte	0x04
	.zero		1


	//   ....[21]....
        /*026c*/ 	.word	0x000007c0
        /*0270*/ 	.word	0x000000ff
        /*0274*/ 	.word	0x000000b8
        /*0278*/ 	.short	0x0100
        /*027a*/ 	.byte	0x04
	.zero		1


	//   ....[22]....
        /*027c*/ 	.word	0x000007d0
        /*0280*/ 	.word	0x000000ff
        /*0284*/ 	.word	0x00000058
        /*0288*/ 	.short	0x0100
        /*028a*/ 	.byte	0x04
	.zero		1


	//   ....[23]....
        /*028c*/ 	.word	0x000007e0
        /*0290*/ 	.word	0x000000ff
        /*0294*/ 	.word	0x000000c0
        /*0298*/ 	.short	0x0100
        /*029a*/ 	.byte	0x04
	.zero		1


	//   ....[24]....
        /*029c*/ 	.word	0x000007f0
        /*02a0*/ 	.word	0x000000ff
        /*02a4*/ 	.word	0x00000060
        /*02a8*/ 	.short	0x0100
        /*02aa*/ 	.byte	0x04
	.zero		1


	//   ....[25]....
        /*02ac*/ 	.word	0x00000800
        /*02b0*/ 	.word	0x000000ff
        /*02b4*/ 	.word	0x000000c8
        /*02b8*/ 	.short	0x0100
        /*02ba*/ 	.byte	0x04
	.zero		1


	//   ....[26]....
        /*02bc*/ 	.word	0x00000940
        /*02c0*/ 	.word	0x000000ff
        /*02c4*/ 	.word	0x000000d0
        /*02c8*/ 	.short	0x0100
        /*02ca*/ 	.byte	0x04
	.zero		1


	//   ....[27]....
        /*02cc*/ 	.word	0x00000950
        /*02d0*/ 	.word	0x000000ff
        /*02d4*/ 	.word	0x000000f0
        /*02d8*/ 	.short	0x0100
        /*02da*/ 	.byte	0x04
	.zero		1


	//   ....[28]....
        /*02dc*/ 	.word	0x00000960
        /*02e0*/ 	.word	0x000000ff
        /*02e4*/ 	.word	0x000000d8
        /*02e8*/ 	.short	0x0100
        /*02ea*/ 	.byte	0x04
	.zero		1


	//   ....[29]....
        /*02ec*/ 	.word	0x00000970
        /*02f0*/ 	.word	0x000000ff
        /*02f4*/ 	.word	0x000000f8
        /*02f8*/ 	.short	0x0100
        /*02fa*/ 	.byte	0x04
	.zero		1


	//   ....[30]....
        /*02fc*/ 	.word	0x00000980
        /*0300*/ 	.word	0x000000ff
        /*0304*/ 	.word	0x000000e0
        /*0308*/ 	.short	0x0100
        /*030a*/ 	.byte	0x04
	.zero		1


	//   ....[31]....
        /*030c*/ 	.word	0x00000990
        /*0310*/ 	.word	0x000000ff
        /*0314*/ 	.word	0x00000100
        /*0318*/ 	.short	0x0100
        /*031a*/ 	.byte	0x04
	.zero		1


	//   ....[32]....
        /*031c*/ 	.word	0x000009a0
        /*0320*/ 	.word	0x000000ff
        /*0324*/ 	.word	0x000000e8
        /*0328*/ 	.short	0x0100
        /*032a*/ 	.byte	0x04
	.zero		1


	//   ....[33]....
        /*032c*/ 	.word	0x000009b0
        /*0330*/ 	.word	0x000000ff
        /*0334*/ 	.word	0x00000108
        /*0338*/ 	.short	0x0100
        /*033a*/ 	.byte	0x04
	.zero		1


	//   ....[34]....
        /*033c*/ 	.word	0x00000aa0
        /*0340*/ 	.word	0x000000ff
        /*0344*/ 	.word	0x00000110
        /*0348*/ 	.short	0x0100
        /*034a*/ 	.byte	0x04
	.zero		1


	//   ....[35]....
        /*034c*/ 	.word	0x00000ab0
        /*0350*/ 	.word	0x000000ff
        /*0354*/ 	.word	0x00000118
        /*0358*/ 	.short	0x0100
        /*035a*/ 	.byte	0x04
	.zero		1


	//   ....[36]....
        /*035c*/ 	.word	0x00000bf0
        /*0360*/ 	.word	0x000000ff
        /*0364*/ 	.word	0x00000120
        /*0368*/ 	.short	0x0100
        /*036a*/ 	.byte	0x06
	.zero		1


	//   ....[37]....
        /*036c*/ 	.word	0x00000c00
        /*0370*/ 	.word	0x000000ff
        /*0374*/ 	.word	0x00000128
        /*0378*/ 	.short	0x0100
        /*037a*/ 	.byte	0x06
	.zero		1


	//   ....[38]....
        /*037c*/ 	.word	0x00000d40
        /*0380*/ 	.word	0x000000ff
        /*0384*/ 	.word	0x00000130
        /*0388*/ 	.short	0x0100
        /*038a*/ 	.byte	0x04
	.zero		1


	//   ....[39]....
        /*038c*/ 	.word	0x00000d50
        /*0390*/ 	.word	0x000000ff
        /*0394*/ 	.word	0x00000140
        /*0398*/ 	.short	0x0100
        /*039a*/ 	.byte	0x04
	.zero		1


	//   ....[40]....
        /*039c*/ 	.word	0x00000d60
        /*03a0*/ 	.word	0x000000ff
        /*03a4*/ 	.word	0x00000138
        /*03a8*/ 	.short	0x0100
        /*03aa*/ 	.byte	0x04
	.zero		1


	//   ....[41]....
        /*03ac*/ 	.word	0x00000d70
        /*03b0*/ 	.word	0x000000ff
        /*03b4*/ 	.word	0x00000148
        /*03b8*/ 	.short	0x0100
        /*03ba*/ 	.byte	0x04
	.zero		1


	//   ....[42]....
        /*03bc*/ 	.word	0x00000e70
        /*03c0*/ 	.word	0x000000ff
        /*03c4*/ 	.word	0x00000150
        /*03c8*/ 	.short	0x0100
        /*03ca*/ 	.byte	0x06
	.zero		1


	//   ....[43]....
        /*03cc*/ 	.word	0x000019c0
        /*03d0*/ 	.word	0x000000ff
        /*03d4*/ 	.word	0x00000068
        /*03d8*/ 	.short	0x010a
        /*03da*/ 	.byte	0x04
	.zero		1


	//   ....[44]....
        /*03dc*/ 	.word	0x00001d00
        /*03e0*/ 	.word	0x000000ff
        /*03e4*/ 	.word	0x00000068
        /*03e8*/ 	.short	0x010a
        /*03ea*/ 	.byte	0x09
	.zero		1


	//   ....[45]....
        /*03ec*/ 	.word	0x00001eb0
        /*03f0*/ 	.word	0x000000ff
        /*03f4*/ 	.word	0x00000068
        /*03f8*/ 	.short	0x010a
        /*03fa*/ 	.byte	0x08
	.zero		1


	//   ....[46]....
        /*03fc*/ 	.word	0x000020d0
        /*0400*/ 	.word	0x000000ff
        /*0404*/ 	.word	0x00000118
        /*0408*/ 	.short	0x0101
        /*040a*/ 	.byte	0x24
	.zero		1


	//   ....[47]....
        /*040c*/ 	.word	0x00002100
        /*0410*/ 	.word	0x000000ff
        /*0414*/ 	.word	0x00000068
        /*0418*/ 	.short	0x010a
        /*041a*/ 	.byte	0x04
	.zero		1


	//   ....[48]....
        /*041c*/ 	.word	0x000023e0
        /*0420*/ 	.word	0x000000ff
        /*0424*/ 	.word	0x00000068
        /*0428*/ 	.short	0x010a
        /*042a*/ 	.byte	0x09
	.zero		1


	//   ....[49]....
        /*042c*/ 	.word	0x00002590
        /*0430*/ 	.word	0x000000ff
        /*0434*/ 	.word	0x00000068
        /*0438*/ 	.short	0x010a
        /*043a*/ 	.byte	0x08
	.zero		1


	//   ....[50]....
        /*043c*/ 	.word	0x000027c0
        /*0440*/ 	.word	0x000000ff
        /*0444*/ 	.word	0x00000120
        /*0448*/ 	.short	0x010a
        /*044a*/ 	.byte	0x24
	.zero		1


	//   ....[51]....
        /*044c*/ 	.word	0x00002880
        /*0450*/ 	.word	0x000000ff
        /*0454*/ 	.word	0x00000000
        /*0458*/ 	.short	0x0101
        /*045a*/ 	.byte	0x04
	.zero		1


	//   ....[52]....
        /*045c*/ 	.word	0x00002e80
        /*0460*/ 	.word	0x000000ff
        /*0464*/ 	.word	0x00000000
        /*0468*/ 	.short	0x010a
        /*046a*/ 	.byte	0x04
	.zero		1


	//   ....[53]....
        /*046c*/ 	.word	0x00002f20
        /*0470*/ 	.word	0x000000ff
        /*0474*/ 	.word	0x00000000
        /*0478*/ 	.short	0x010a
        /*047a*/ 	.byte	0x05
	.zero		1


	//   ....[54]....
        /*047c*/ 	.word	0x00002fc0
        /*0480*/ 	.word	0x000000ff
        /*0484*/ 	.word	0x00000000
        /*0488*/ 	.short	0x010a
        /*048a*/ 	.byte	0x05
	.zero		1


	//   ....[55]....
        /*048c*/ 	.word	0x00003060
        /*0490*/ 	.word	0x000000ff
        /*0494*/ 	.word	0x00000000
        /*0498*/ 	.short	0x010a
        /*049a*/ 	.byte	0x05
	.zero		1


	//   ....[56]....
        /*049c*/ 	.word	0x00003100
        /*04a0*/ 	.word	0x000000ff
        /*04a4*/ 	.word	0x00000000
        /*04a8*/ 	.short	0x010a
        /*04aa*/ 	.byte	0x05
	.zero		1


	//   ....[57]....
        /*04ac*/ 	.word	0x000031a0
        /*04b0*/ 	.word	0x000000ff
        /*04b4*/ 	.word	0x00000000
        /*04b8*/ 	.short	0x010a
        /*04ba*/ 	.byte	0x05
	.zero		1


	//   ....[58]....
        /*04bc*/ 	.word	0x00003240
        /*04c0*/ 	.word	0x000000ff
        /*04c4*/ 	.word	0x00000000
        /*04c8*/ 	.short	0x010a
        /*04ca*/ 	.byte	0x05
	.zero		1


	//   ....[59]....
        /*04cc*/ 	.word	0x000032e0
        /*04d0*/ 	.word	0x000000ff
        /*04d4*/ 	.word	0x00000000
        /*04d8*/ 	.short	0x010a
        /*04da*/ 	.byte	0x05
	.zero		1


	//   ....[60]....
        /*04dc*/ 	.word	0x00003380
        /*04e0*/ 	.word	0x000000ff
        /*04e4*/ 	.word	0x00000000
        /*04e8*/ 	.short	0x010a
        /*04ea*/ 	.byte	0x05
	.zero		1


	//   ....[61]....
        /*04ec*/ 	.word	0x00003420
        /*04f0*/ 	.word	0x000000ff
        /*04f4*/ 	.word	0x00000000
        /*04f8*/ 	.short	0x010a
        /*04fa*/ 	.byte	0x05
	.zero		1


	//   ....[62]....
        /*04fc*/ 	.word	0x000034c0
        /*0500*/ 	.word	0x000000ff
        /*0504*/ 	.word	0x00000000
        /*0508*/ 	.short	0x010a
        /*050a*/ 	.byte	0x05
	.zero		1


	//   ....[63]....
        /*050c*/ 	.word	0x00003560
        /*0510*/ 	.word	0x000000ff
        /*0514*/ 	.word	0x00000000
        /*0518*/ 	.short	0x010a
        /*051a*/ 	.byte	0x05
	.zero		1


	//   ....[64]....
        /*051c*/ 	.word	0x00003610
        /*0520*/ 	.word	0x00000000
        /*0524*/ 	.word	0x00000000
        /*0528*/ 	.short	0x010a
        /*052a*/ 	.byte	0xff
	.zero		1


	//   ....[65]....
        /*052c*/ 	.word	0x00003760
        /*0530*/ 	.word	0x000000ff
        /*0534*/ 	.word	0x00000128
        /*0538*/ 	.short	0x010a
        /*053a*/ 	.byte	0x04
	.zero		1


	//   ....[66]....
        /*053c*/ 	.word	0x00003800
        /*0540*/ 	.word	0x000000ff
        /*0544*/ 	.word	0x00000120
        /*0548*/ 	.short	0x010a
        /*054a*/ 	.byte	0x04
	.zero		1


	//   ....[67]....
        /*054c*/ 	.word	0x000038a0
        /*0550*/ 	.word	0x000000ff
        /*0554*/ 	.word	0x00000000
        /*0558*/ 	.short	0x0101
        /*055a*/ 	.byte	0x05
	.zero		1


	//   ....[68]....
        /*055c*/ 	.word	0x000038e0
        /*0560*/ 	.word	0x000000ff
        /*0564*/ 	.word	0x00000128
        /*0568*/ 	.short	0x0106
        /*056a*/ 	.byte	0x04
	.zero		1


	//   ....[69]....
        /*056c*/ 	.word	0x00003920
        /*0570*/ 	.word	0x00000000
        /*0574*/ 	.word	0x00000128
        /*0578*/ 	.short	0x010a
        /*057a*/ 	.byte	0xff
	.zero		1


	//   ....[70]....
        /*057c*/ 	.word	0x00003b70
        /*0580*/ 	.word	0x000000ff
        /*0584*/ 	.word	0x00000008
        /*0588*/ 	.short	0x010a
        /*058a*/ 	.byte	0x05
	.zero		1


	//   ....[71]....
        /*058c*/ 	.word	0x00003b90
        /*0590*/ 	.word	0x000000ff
        /*0594*/ 	.word	0x00000008
        /*0598*/ 	.short	0x010a
        /*059a*/ 	.byte	0x05
	.zero		1


	//   ....[72]....
        /*059c*/ 	.word	0x00003d20
        /*05a0*/ 	.word	0x000000ff
        /*05a4*/ 	.word	0x00000008
        /*05a8*/ 	.short	0x010a
        /*05aa*/ 	.byte	0x05
	.zero		1


	//   ....[73]....
        /*05ac*/ 	.word	0x00003d40
        /*05b0*/ 	.word	0x000000ff
        /*05b4*/ 	.word	0x00000008
        /*05b8*/ 	.short	0x010a
        /*05ba*/ 	.byte	0x05
	.zero		1


	//   ....[74]....
        /*05bc*/ 	.word	0x00003e00
        /*05c0*/ 	.word	0x000000ff
        /*05c4*/ 	.word	0x00000000
        /*05c8*/ 	.short	0x0101
        /*05ca*/ 	.byte	0x04
	.zero		1


	//   ....[75]....
        /*05cc*/ 	.word	0x00004190
        /*05d0*/ 	.word	0x000000ff
        /*05d4*/ 	.word	0x00000120
        /*05d8*/ 	.short	0x010a
        /*05da*/ 	.byte	0x14
	.zero		1


	//   ....[76]....
        /*05dc*/ 	.word	0x00004230
        /*05e0*/ 	.word	0x000000ff
        /*05e4*/ 	.word	0x00000000
        /*05e8*/ 	.short	0x0101
        /*05ea*/ 	.byte	0x22
	.zero		1


	//   ....[77]....
        /*05ec*/ 	.word	0x00004270
        /*05f0*/ 	.word	0x000000ff
        /*05f4*/ 	.word	0x00000140
        /*05f8*/ 	.short	0x010a
        /*05fa*/ 	.byte	0x19
	.zero		1


	//   ....[78]....
        /*05fc*/ 	.word	0x00004310
        /*0600*/ 	.word	0x000000ff
        /*0604*/ 	.word	0x00000000
        /*0608*/ 	.short	0x010a
        /*060a*/ 	.byte	0x04
	.zero		1


	//   ....[79]....
        /*060c*/ 	.word	0x00004360
        /*0610*/ 	.word	0x000000ff
        /*0614*/ 	.word	0x00000000
        /*0618*/ 	.short	0x010a
        /*061a*/ 	.byte	0x12
	.zero		1


	//   ....[80]....
        /*061c*/ 	.word	0x000044b0
        /*0620*/ 	.word	0x000000ff
        /*0624*/ 	.word	0x00000000
        /*0628*/ 	.short	0x010a
        /*062a*/ 	.byte	0x05
	.zero		1


	//   ....[81]....
        /*062c*/ 	.word	0x000047e0
        /*0630*/ 	.word	0x000000ff
        /*0634*/ 	.word	0x00000000
        /*0638*/ 	.short	0x010a
        /*063a*/ 	.byte	0x04
	.zero		1


	//   ....[82]....
        /*063c*/ 	.word	0x00004880
        /*0640*/ 	.word	0x00000000
        /*0644*/ 	.word	0x00000000
        /*0648*/ 	.short	0x010a
        /*064a*/ 	.byte	0xff
	.zero		1


	//   ....[83]....
        /*064c*/ 	.word	0x000048c0
        /*0650*/ 	.word	0x00000000
        /*0654*/ 	.word	0x00000000
        /*0658*/ 	.short	0x010a
        /*065a*/ 	.byte	0xff
	.zero		1


	//   ....[84]....
        /*065c*/ 	.word	0x00004930
        /*0660*/ 	.word	0x000000ff
        /*0664*/ 	.word	0x00000000
        /*0668*/ 	.short	0x0101
        /*066a*/ 	.byte	0x04
	.zero		1


	//   ....[85]....
        /*066c*/ 	.word	0x00004970
        /*0670*/ 	.word	0x000000ff
        /*0674*/ 	.word	0x00000150
        /*0678*/ 	.short	0x010a
        /*067a*/ 	.byte	0x14
	.zero		1


	//   ....[86]....
        /*067c*/ 	.word	0x000049d0
        /*0680*/ 	.word	0x000000ff
        /*0684*/ 	.word	0x00000000
        /*0688*/ 	.short	0x0101
        /*068a*/ 	.byte	0x04
	.zero		1


	//   ....[87]....
        /*068c*/ 	.word	0x00004f40
        /*0690*/ 	.word	0x000000ff
        /*0694*/ 	.word	0x00000120
        /*0698*/ 	.short	0x010a
        /*069a*/ 	.byte	0x2a
	.zero		1


	//   ....[88]....
        /*069c*/ 	.word	0x00004fe0
        /*06a0*/ 	.word	0x000000ff
        /*06a4*/ 	.word	0x00000000
        /*06a8*/ 	.short	0x0101
        /*06aa*/ 	.byte	0x32
	.zero		1


	//   ....[89]....
        /*06ac*/ 	.word	0x00005530
        /*06b0*/ 	.word	0x000000ff
        /*06b4*/ 	.word	0x00000118
        /*06b8*/ 	.short	0x010a
        /*06ba*/ 	.byte	0x2a
	.zero		1


	//   ....[90]....
        /*06bc*/ 	.word	0x000056d0
        /*06c0*/ 	.word	0x000000ff
        /*06c4*/ 	.word	0x000000f0
        /*06c8*/ 	.short	0x010a
        /*06ca*/ 	.byte	0x2a
	.zero		1


	//   ....[91]....
        /*06cc*/ 	.word	0x00005a10
        /*06d0*/ 	.word	0x000000ff
        /*06d4*/ 	.word	0x000000d0
        /*06d8*/ 	.short	0x010b
        /*06da*/ 	.byte	0x2a
	.zero		1


	//   ....[92]....
        /*06dc*/ 	.word	0x00005a20
        /*06e0*/ 	.word	0x000000ff
        /*06e4*/ 	.word	0x00000000
        /*06e8*/ 	.short	0x0101
        /*06ea*/ 	.byte	0x42
	.zero		1


	//   ....[93]....
        /*06ec*/ 	.word	0x00005a40
        /*06f0*/ 	.word	0x000000ff
        /*06f4*/ 	.word	0x000000f8
        /*06f8*/ 	.short	0x010a
        /*06fa*/ 	.byte	0x2a
	.zero		1


	//   ....[94]....
        /*06fc*/ 	.word	0x00005c10
        /*0700*/ 	.word	0x000000ff
        /*0704*/ 	.word	0x000000d8
        /*0708*/ 	.short	0x010b
        /*070a*/ 	.byte	0x2a
	.zero		1


	//   ....[95]....
        /*070c*/ 	.word	0x00005c20
        /*0710*/ 	.word	0x000000ff
        /*0714*/ 	.word	0x00000000
        /*0718*/ 	.short	0x0101
        /*071a*/ 	.byte	0x41
	.zero		1


	//   ....[96]....
        /*071c*/ 	.word	0x00005c40
        /*0720*/ 	.word	0x000000ff
        /*0724*/ 	.word	0x00000100
        /*0728*/ 	.short	0x010a
        /*072a*/ 	.byte	0x2a
	.zero		1


	//   ....[97]....
        /*072c*/ 	.word	0x00005e30
        /*0730*/ 	.word	0x000000ff
        /*0734*/ 	.word	0x000000e0
        /*0738*/ 	.short	0x010b
        /*073a*/ 	.byte	0x2a
	.zero		1


	//   ....[98]....
        /*073c*/ 	.word	0x00005e40
        /*0740*/ 	.word	0x000000ff
        /*0744*/ 	.word	0x00000000
        /*0748*/ 	.short	0x0101
        /*074a*/ 	.byte	0x40
	.zero		1


	//   ....[99]....
        /*074c*/ 	.word	0x00005e50
        /*0750*/ 	.word	0x000000ff
        /*0754*/ 	.word	0x00000108
        /*0758*/ 	.short	0x010a
        /*075a*/ 	.byte	0x2a
	.zero		1


	//   ....[100]....
        /*075c*/ 	.word	0x00006090
        /*0760*/ 	.word	0x000000ff
        /*0764*/ 	.word	0x000000e8
        /*0768*/ 	.short	0x010b
        /*076a*/ 	.byte	0x2a
	.zero		1


	//   ....[101]....
        /*076c*/ 	.word	0x000060a0
        /*0770*/ 	.word	0x000000ff
        /*0774*/ 	.word	0x00000000
        /*0778*/ 	.short	0x0101
        /*077a*/ 	.byte	0x33
	.zero		1


	//   ....[102]....
        /*077c*/ 	.word	0x000060e0
        /*0780*/ 	.word	0x000000ff
        /*0784*/ 	.word	0x000000f0
        /*0788*/ 	.short	0x010a
        /*078a*/ 	.byte	0x2a
	.zero		1


	//   ....[103]....
        /*078c*/ 	.word	0x00006100
        /*0790*/ 	.word	0x000000ff
        /*0794*/ 	.word	0x000000f8
        /*0798*/ 	.short	0x010a
        /*079a*/ 	.byte	0x2a
	.zero		1


	//   ....[104]....
        /*079c*/ 	.word	0x00006120
        /*07a0*/ 	.word	0x000000ff
        /*07a4*/ 	.word	0x00000100
        /*07a8*/ 	.short	0x010a
        /*07aa*/ 	.byte	0x2a
	.zero		1


	//   ....[105]....
        /*07ac*/ 	.word	0x00006160
        /*07b0*/ 	.word	0x00000000
        /*07b4*/ 	.word	0x00000108
        /*07b8*/ 	.short	0x010a
        /*07ba*/ 	.byte	0xff
	.zero		1


	//   ....[106]....
        /*07bc*/ 	.word	0x000064f0
        /*07c0*/ 	.word	0x000000ff
        /*07c4*/ 	.word	0x00000120
        /*07c8*/ 	.short	0x010a
        /*07ca*/ 	.byte	0x2c
	.zero		1


	//   ....[107]....
        /*07cc*/ 	.word	0x000065c0
        /*07d0*/ 	.word	0x000000ff
        /*07d4*/ 	.word	0x00000000
        /*07d8*/ 	.short	0x0101
        /*07da*/ 	.byte	0x04
	.zero		1


	//   ....[108]....
        /*07dc*/ 	.word	0x00007200
        /*07e0*/ 	.word	0x000000ff
        /*07e4*/ 	.word	0x000000d0
        /*07e8*/ 	.short	0x010a
        /*07ea*/ 	.byte	0x2c
	.zero		1


	//   ....[109]....
        /*07ec*/ 	.word	0x000072b0
        /*07f0*/ 	.word	0x00000040
        /*07f4*/ 	.word	0x00000130
        /*07f8*/ 	.short	0x010a
        /*07fa*/ 	.byte	0xff
	.zero		1


	//   ....[110]....
        /*07fc*/ 	.word	0x000074c0
        /*0800*/ 	.word	0x000000ff
        /*0804*/ 	.word	0x000000d0
        /*0808*/ 	.short	0x010a
        /*080a*/ 	.byte	0x2c
	.zero		1


	//   ....[111]....
        /*080c*/ 	.word	0x00007590
        /*0810*/ 	.word	0x00000040
        /*0814*/ 	.word	0x00000130
        /*0818*/ 	.short	0x010a
        /*081a*/ 	.byte	0xff
	.zero		1


	//   ....[112]....
        /*081c*/ 	.word	0x00007d90
        /*0820*/ 	.word	0x00000000
        /*0824*/ 	.word	0x00000000
        /*0828*/ 	.short	0x0101
        /*082a*/ 	.byte	0xff
	.zero		1


	//   ....[113]....
        /*082c*/ 	.word	0x00007da0
        /*0830*/ 	.word	0x00000004
        /*0834*/ 	.word	0x000000d0
        /*0838*/ 	.short	0x010a
        /*083a*/ 	.byte	0xff
	.zero		1


	//   ....[114]....
        /*083c*/ 	.word	0x00007e60
        /*0840*/ 	.word	0x00000004
        /*0844*/ 	.word	0x000000d0
        /*0848*/ 	.short	0x010a
        /*084a*/ 	.byte	0xff
	.zero		1


	//   ....[115]....
        /*084c*/ 	.word	0x00008670
        /*0850*/ 	.word	0x00000000
        /*0854*/ 	.word	0x00000000
        /*0858*/ 	.short	0x0101
        /*085a*/ 	.byte	0xff
	.zero		1


	//   ....[116]....
        /*085c*/ 	.word	0x00008690
        /*0860*/ 	.word	0x00000002
        /*0864*/ 	.word	0x000000d0
        /*0868*/ 	.short	0x010a
        /*086a*/ 	.byte	0xff
	.zero		1


	//   ....[117]....
        /*086c*/ 	.word	0x00008740
        /*0870*/ 	.word	0x00000002
        /*0874*/ 	.word	0x000000d0
        /*0878*/ 	.short	0x010a
        /*087a*/ 	.byte	0xff
	.zero		1


	//   ....[118]....
        /*087c*/ 	.word	0x00008f40
        /*0880*/ 	.word	0x00000000
        /*0884*/ 	.word	0x00000000
        /*0888*/ 	.short	0x0101
        /*088a*/ 	.byte	0xff
	.zero		1


	//   ....[119]....
        /*088c*/ 	.word	0x00008f60
        /*0890*/ 	.word	0x00000003
        /*0894*/ 	.word	0x000000d0
        /*0898*/ 	.short	0x010a
        /*089a*/ 	.byte	0xff
	.zero		1


	//   ....[120]....
        /*089c*/ 	.word	0x00009010
        /*08a0*/ 	.word	0x00000003
        /*08a4*/ 	.word	0x000000d0
        /*08a8*/ 	.short	0x010a
        /*08aa*/ 	.byte	0xff
	.zero		1


	//   ....[121]....
        /*08ac*/ 	.word	0x000092c0
        /*08b0*/ 	.word	0x00000040
        /*08b4*/ 	.word	0x00000000
        /*08b8*/ 	.short	0x0101
        /*08ba*/ 	.byte	0xff
	.zero		1


	//   ....[122]....
        /*08bc*/ 	.word	0x00009860
        /*08c0*/ 	.word	0x00000000
        /*08c4*/ 	.word	0x00000000
        /*08c8*/ 	.short	0x0101
        /*08ca*/ 	.byte	0xff
	.zero		1


	//   ....[123]....
        /*08cc*/ 	.word	0x00009ae0
        /*08d0*/ 	.word	0x000000ff
        /*08d4*/ 	.word	0x00000000
        /*08d8*/ 	.short	0x0101
        /*08da*/ 	.byte	0x04
	.zero		1


	//   ....[124]....
        /*08dc*/ 	.word	0x00009b10
        /*08e0*/ 	.word	0x00000000
        /*08e4*/ 	.word	0x00000068
        /*08e8*/ 	.short	0x010a
        /*08ea*/ 	.byte	0xff
	.zero		1


	//   ....[125]....
        /*08ec*/ 	.word	0x00009b70
        /*08f0*/ 	.word	0x00000000
        /*08f4*/ 	.word	0x00000068
        /*08f8*/ 	.short	0x010a
        /*08fa*/ 	.byte	0xff
	.zero		1


	//   ....[126]....
        /*08fc*/ 	.word	0x00009bd0
        /*0900*/ 	.word	0x00000000
        /*0904*/ 	.word	0x00000120
        /*0908*/ 	.short	0x010a
        /*090a*/ 	.byte	0xff
	.zero		1


	//   ....[127]....
        /*090c*/ 	.word	0x00009c30
        /*0910*/ 	.word	0x00000000
        /*0914*/ 	.word	0x00000000
        /*0918*/ 	.short	0x010a
        /*091a*/ 	.byte	0xff
	.zero		1


	//   ....[128]....
        /*091c*/ 	.word	0x00009c90
        /*0920*/ 	.word	0x00000000
        /*0924*/ 	.word	0x00000000
        /*0928*/ 	.short	0x010a
        /*092a*/ 	.byte	0xff
	.zero		1


	//   ....[129]....
        /*092c*/ 	.word	0x00009cf0
        /*0930*/ 	.word	0x00000000
        /*0934*/ 	.word	0x00000000
        /*0938*/ 	.short	0x010a
        /*093a*/ 	.byte	0xff
	.zero		1


	//   ....[130]....
        /*093c*/ 	.word	0x00009d50
        /*0940*/ 	.word	0x00000000
        /*0944*/ 	.word	0x00000000
        /*0948*/ 	.short	0x010a
        /*094a*/ 	.byte	0xff
	.zero		1


	//   ....[131]....
        /*094c*/ 	.word	0x00009db0
        /*0950*/ 	.word	0x00000000
        /*0954*/ 	.word	0x00000000
        /*0958*/ 	.short	0x010a
        /*095a*/ 	.byte	0xff
	.zero		1


	//   ....[132]....
        /*095c*/ 	.word	0x00009e10
        /*0960*/ 	.word	0x00000000
        /*0964*/ 	.word	0x00000000
        /*0968*/ 	.short	0x010a
        /*096a*/ 	.byte	0xff
	.zero		1


	//   ....[133]....
        /*096c*/ 	.word	0x00009e70
        /*0970*/ 	.word	0x00000000
        /*0974*/ 	.word	0x00000000
        /*0978*/ 	.short	0x010a
        /*097a*/ 	.byte	0xff
	.zero		1


	//   ....[134]....
        /*097c*/ 	.word	0x00009ed0
        /*0980*/ 	.word	0x00000000
        /*0984*/ 	.word	0x00000000
        /*0988*/ 	.short	0x010a
        /*098a*/ 	.byte	0xff
	.zero		1


	//   ....[135]....
        /*098c*/ 	.word	0x00009f30
        /*0990*/ 	.word	0x00000000
        /*0994*/ 	.word	0x00000000
        /*0998*/ 	.short	0x010a
        /*099a*/ 	.byte	0xff
	.zero		1


	//   ....[136]....
        /*099c*/ 	.word	0x00009f90
        /*09a0*/ 	.word	0x00000000
        /*09a4*/ 	.word	0x00000000
        /*09a8*/ 	.short	0x010a
        /*09aa*/ 	.byte	0xff
	.zero		1


	//   ....[137]....
        /*09ac*/ 	.word	0x00009ff0
        /*09b0*/ 	.word	0x00000000
        /*09b4*/ 	.word	0x00000000
        /*09b8*/ 	.short	0x010a
        /*09ba*/ 	.byte	0xff
	.zero		1


	//   ....[138]....
        /*09bc*/ 	.word	0x0000a050
        /*09c0*/ 	.word	0x00000000
        /*09c4*/ 	.word	0x00000000
        /*09c8*/ 	.short	0x010a
        /*09ca*/ 	.byte	0xff
	.zero		1


	//   ....[139]....
        /*09cc*/ 	.word	0x0000a0b0
        /*09d0*/ 	.word	0x00000004
        /*09d4*/ 	.word	0x00000128
        /*09d8*/ 	.short	0x010a
        /*09da*/ 	.byte	0xff
	.zero		1


	//   ....[140]....
        /*09dc*/ 	.word	0x0000a110
        /*09e0*/ 	.word	0x00000004
        /*09e4*/ 	.word	0x00000120
        /*09e8*/ 	.short	0x010a
        /*09ea*/ 	.byte	0xff
	.zero		1


	//   ....[141]....
        /*09ec*/ 	.word	0x0000a170
        /*09f0*/ 	.word	0x00000005
        /*09f4*/ 	.word	0x00000008
        /*09f8*/ 	.short	0x010a
        /*09fa*/ 	.byte	0xff
	.zero		1


	//   ....[142]....
        /*09fc*/ 	.word	0x0000a250
        /*0a00*/ 	.word	0x00000003
        /*0a04*/ 	.word	0x00000008
        /*0a08*/ 	.short	0x010a
        /*0a0a*/ 	.byte	0xff
	.zero		1


	//   ....[143]....
        /*0a0c*/ 	.word	0x0000a2b0
        /*0a10*/ 	.word	0x00000004
        /*0a14*/ 	.word	0x00000120
        /*0a18*/ 	.short	0x010a
        /*0a1a*/ 	.byte	0xff
	.zero		1


	//   ....[144]....
        /*0a1c*/ 	.word	0x0000a310
        /*0a20*/ 	.word	0x00000004
        /*0a24*/ 	.word	0x00000140
        /*0a28*/ 	.short	0x010a
        /*0a2a*/ 	.byte	0xff
	.zero		1


	//   ....[145]....
        /*0a2c*/ 	.word	0x0000a370
        /*0a30*/ 	.word	0x00000004
        /*0a34*/ 	.word	0x00000000
        /*0a38*/ 	.short	0x010a
        /*0a3a*/ 	.byte	0xff
	.zero		1


	//   ....[146]....
        /*0a3c*/ 	.word	0x0000a3d0
        /*0a40*/ 	.word	0x00000000
        /*0a44*/ 	.word	0x00000000
        /*0a48*/ 	.short	0x010a
        /*0a4a*/ 	.byte	0xff
	.zero		1


	//   ....[147]....
        /*0a4c*/ 	.word	0x0000a430
        /*0a50*/ 	.word	0x00000000
        /*0a54*/ 	.word	0x00000150
        /*0a58*/ 	.short	0x010a
        /*0a5a*/ 	.byte	0xff
	.zero		1


	//   ....[148]....
        /*0a5c*/ 	.word	0x0000a490
        /*0a60*/ 	.word	0x00000000
        /*0a64*/ 	.word	0x00000120
        /*0a68*/ 	.short	0x010a
        /*0a6a*/ 	.byte	0xff
	.zero		1


	//   ....[149]....
        /*0a6c*/ 	.word	0x0000a4f0
        /*0a70*/ 	.word	0x00000000
        /*0a74*/ 	.word	0x00000118
        /*0a78*/ 	.short	0x010a
        /*0a7a*/ 	.byte	0xff
	.zero		1


	//   ....[150]....
        /*0a7c*/ 	.word	0x0000a550
        /*0a80*/ 	.word	0x00000002
        /*0a84*/ 	.word	0x000000f0
        /*0a88*/ 	.short	0x010a
        /*0a8a*/ 	.byte	0xff
	.zero		1


	//   ....[151]....
        /*0a8c*/ 	.word	0x0000a5b0
        /*0a90*/ 	.word	0x00000002
        /*0a94*/ 	.word	0x000000f8
        /*0a98*/ 	.short	0x010a
        /*0a9a*/ 	.byte	0xff
	.zero		1


	//   ....[152]....
        /*0a9c*/ 	.word	0x0000a610
        /*0aa0*/ 	.word	0x00000002
        /*0aa4*/ 	.word	0x00000100
        /*0aa8*/ 	.short	0x010a
        /*0aaa*/ 	.byte	0xff
	.zero		1


	//   ....[153]....
        /*0aac*/ 	.word	0x0000a670
        /*0ab0*/ 	.word	0x00000000
        /*0ab4*/ 	.word	0x00000108
        /*0ab8*/ 	.short	0x010a
        /*0aba*/ 	.byte	0xff
	.zero		1


	//   ....[154]....
        /*0abc*/ 	.word	0x0000a6d0
        /*0ac0*/ 	.word	0x00000000
        /*0ac4*/ 	.word	0x000000f0
        /*0ac8*/ 	.short	0x010a
        /*0aca*/ 	.byte	0xff
	.zero		1


	//   ....[155]....
        /*0acc*/ 	.word	0x0000a730
        /*0ad0*/ 	.word	0x00000000
        /*0ad4*/ 	.word	0x000000f8
        /*0ad8*/ 	.short	0x010a
        /*0ada*/ 	.byte	0xff
	.zero		1


	//   ....[156]....
        /*0adc*/ 	.word	0x0000a790
        /*0ae0*/ 	.word	0x00000000
        /*0ae4*/ 	.word	0x00000100
        /*0ae8*/ 	.short	0x010a
        /*0aea*/ 	.byte	0xff
	.zero		1


	//   ....[157]....
        /*0aec*/ 	.word	0x0000a7f0
        /*0af0*/ 	.word	0x00000000
        /*0af4*/ 	.word	0x00000120
        /*0af8*/ 	.short	0x010a
        /*0afa*/ 	.byte	0xff
	.zero		1


	//   ....[158]....
        /*0afc*/ 	.word	0x0000a850
        /*0b00*/ 	.word	0x00000002
        /*0b04*/ 	.word	0x000000d0
        /*0b08*/ 	.short	0x010a
        /*0b0a*/ 	.byte	0xff
	.zero		1


	//   ....[159]....
        /*0b0c*/ 	.word	0x0000a8a0
        /*0b10*/ 	.word	0x00000040
        /*0b14*/ 	.word	0x00000130
        /*0b18*/ 	.short	0x010a
        /*0b1a*/ 	.byte	0xff
	.zero		1


	//   ....[160]....
        /*0b1c*/ 	.word	0x0000a8f0
        /*0b20*/ 	.word	0x00000004
        /*0b24*/ 	.word	0x000000d0
        /*0b28*/ 	.short	0x010a
        /*0b2a*/ 	.byte	0xff
	.zero		1


	//   ....[161]....
        /*0b2c*/ 	.word	0x0000a940
        /*0b30*/ 	.word	0x00000002
        /*0b34*/ 	.word	0x000000d0
        /*0b38*/ 	.short	0x010a
        /*0b3a*/ 	.byte	0xff
	.zero		1


	//   ....[162]....
        /*0b3c*/ 	.word	0x0000a990
        /*0b40*/ 	.word	0x00000003
        /*0b44*/ 	.word	0x000000d0
        /*0b48*/ 	.short	0x010a
        /*0b4a*/ 	.byte	0xff
	.zero		1


	//----- nvinfo : EIATTR_NUM_MBARRIERS
	.align		4
.L_47:
        /*0b4c*/ 	.byte	0x03, 0x38
        /*0b4e*/ 	.short	0x002b


	//----- nvinfo : EIATTR_EXIT_INSTR_OFFSETS
	.align		4
        /*0b50*/ 	.byte	0x04, 0x1c
        /*0b52*/ 	.short	(.L_49 - .L_48)


	//   ....[0]....
.L_48:
        /*0b54*/ 	.word	0x00003640


	//   ....[1]....
        /*0b58*/ 	.word	0x000038f0


	//   ....[2]....
        /*0b5c*/ 	.word	0x00003950


	//   ....[3]....
        /*0b60*/ 	.word	0x00004c00


	//   ....[4]....
        /*0b64*/ 	.word	0x00006190


	//   ....[5]....
        /*0b68*/ 	.word	0x000061d0


	//   ....[6]....
        /*0b6c*/ 	.word	0x000099c0


	//   ....[7]....
        /*0b70*/ 	.word	0x00009a40


	//   ....[8]....
        /*0b74*/ 	.word	0x00009a70


	//   ....[9]....
        /*0b78*/ 	.word	0x00009af0


	//----- nvinfo : EIATTR_MAX_THREADS
	.align		4
.L_49:
        /*0b7c*/ 	.byte	0x04, 0x05
        /*0b7e*/ 	.short	(.L_51 - .L_50)
.L_50:
        /*0b80*/ 	.word	0x00000100
        /*0b84*/ 	.word	0x00000001
        /*0b88*/ 	.word	0x00000001


	//----- nvinfo : EIATTR_CRS_STACK_SIZE
	.align		4
.L_51:
        /*0b8c*/ 	.byte	0x04, 0x1e
        /*0b8e*/ 	.short	(.L_53 - .L_52)
.L_52:
        /*0b90*/ 	.word	0x00000000


	//----- nvinfo : EIATTR_CBANK_PARAM_SIZE
	.align		4
.L_53:
        /*0b94*/ 	.byte	0x03, 0x19
        /*0b96*/ 	.short	0x0900


	//----- nvinfo : EIATTR_PARAM_CBANK
	.align		4
        /*0b98*/ 	.byte	0x04, 0x0a
        /*0b9a*/ 	.short	(.L_55 - .L_54)
	.align		4
.L_54:
        /*0b9c*/ 	.word	index@(.nv.constant0._ZN7cutlass13device_kernelINS_4conv6kernel13ConvUniversalINS1_16ConvProblemShapeILNS1_8OperatorE1ELi3EEENS1_10collective14CollectiveConvINS1_47MainloopSm100TmaUmmaWarpSpecializedImplicitGemmILS5_1ELi13ELi3ELi1ELi2EN4cute5tupleIJNSA_1CILi2EEENSC_ILi1EEESE_EEEEENSB_IJNSC_ILi128EEESH_NSB_IJNSC_ILi64EEEEEEEEENS_6half_tESL_NSA_8TiledMMAINSA_8MMA_AtomIJNSA_26SM100_MMA_F16BF16_2x1SM_SSISL_SL_fLi128ELi128ELNSA_4UMMA5MajorE0ELSQ_1ELNSP_7ScaleInE0ELSR_0EEEEEENSA_6LayoutINSB_IJSE_SE_SE_EEENSB_IJNSC_ILi0EEESW_SW_EEEEENSB_IJNSA_10UnderscoreESZ_SZ_EEEEENS7_6detail27Sm100ImplicitGemmTileTraitsINSA_25SM100_TMA_2SM_LOAD_IM2COLENSA_14ComposedLayoutINSA_7SwizzleILi3ELi4ELi3EEENSA_18smem_ptr_flag_bitsILi16EEENSU_INSB_IJNSC_ILi8EEESI_EEENSB_IJSI_SE_EEEEEEEvEENS13_INSA_18SM100_TMA_2SM_LOADENS15_IS17_S19_NSU_INSB_IJSI_S1A_EEENSB_IJSE_SI_EEEEEEEvEEEENS_8epilogue10collective18CollectiveEpilogueINS1N_23Sm100TmaWarpSpecializedILi4ELi2ELi16ELb1ELb0EEEJNSB_IJSI_SH_SJ_EEENSB_IJNSU_ISI_SE_EENSU_INSB_IJNSC_ILi16EEESD_EEES1I_EEEEESL_NSB_IJNSB_IJllllEEESE_SW_EEESL_S1Z_NS1N_6fusion15FusionCallbacksIS1R_NS20_17LinearCombinationISL_fSL_fLNS_15FloatRoundStyleE2EEES1S_S1X_JEEENSA_5SM1004TMEM4LOAD26SM100_TMEM_LOAD_32dp32b16xENSA_20SM90_TMA_LOAD_IM2COLENS15_INS16_ILi1ELi4ELi3EEES19_NSU_INSB_IJS1A_S1U_EEENSB_IJS1U_SE_EEEEEEENSA_39AutoVectorizingCopyWithAssumedAlignmentILi128EEENSA_21SM90_TMA_STORE_IM2COLES2F_S2H_S2H_EEEvvEEEEvNT_6ParamsE)
        /*0ba0*/ 	.short	0x0380
        /*0ba2*/ 	.short	0x0900


	//----- nvinfo : EIATTR_SW_WAR
	.align		4
.L_55:
        /*0ba4*/ 	.byte	0x04, 0x36
        /*0ba6*/ 	.short	(.L_57 - .L_56)
.L_56:
        /*0ba8*/ 	.word	0x00000008
.L_57:


//--------------------- .nv.callgraph             --------------------------
	.section	.nv.callgraph,"",@"SHT_CUDA_CALLGRAPH"
	.align	4
	.sectionentsize	8
	.align		4
        /*0000*/ 	.word	0x00000000
	.align		4
        /*0004*/ 	.word	0xffffffff
	.align		4
        /*0008*/ 	.word	index@(_ZN7cutlass13device_kernelINS_4conv6kernel13ConvUniversalINS1_16ConvProblemShapeILNS1_8OperatorE1ELi3EEENS1_10collective14CollectiveConvINS1_47MainloopSm100TmaUmmaWarpSpecializedImplicitGemmILS5_1ELi13ELi3ELi1ELi2EN4cute5tupleIJNSA_1CILi2EEENSC_ILi1EEESE_EEEEENSB_IJNSC_ILi128EEESH_NSB_IJNSC_ILi64EEEEEEEEENS_6half_tESL_NSA_8TiledMMAINSA_8MMA_AtomIJNSA_26SM100_MMA_F16BF16_2x1SM_SSISL_SL_fLi128ELi128ELNSA_4UMMA5MajorE0ELSQ_1ELNSP_7ScaleInE0ELSR_0EEEEEENSA_6LayoutINSB_IJSE_SE_SE_EEENSB_IJNSC_ILi0EEESW_SW_EEEEENSB_IJNSA_10UnderscoreESZ_SZ_EEEEENS7_6detail27Sm100ImplicitGemmTileTraitsINSA_25SM100_TMA_2SM_LOAD_IM2COLENSA_14ComposedLayoutINSA_7SwizzleILi3ELi4ELi3EEENSA_18smem_ptr_flag_bitsILi16EEENSU_INSB_IJNSC_ILi8EEESI_EEENSB_IJSI_SE_EEEEEEEvEENS13_INSA_18SM100_TMA_2SM_LOADENS15_IS17_S19_NSU_INSB_IJSI_S1A_EEENSB_IJSE_SI_EEEEEEEvEEEENS_8epilogue10collective18CollectiveEpilogueINS1N_23Sm100TmaWarpSpecializedILi4ELi2ELi16ELb1ELb0EEEJNSB_IJSI_SH_SJ_EEENSB_IJNSU_ISI_SE_EENSU_INSB_IJNSC_ILi16EEESD_EEES1I_EEEEESL_NSB_IJNSB_IJllllEEESE_SW_EEESL_S1Z_NS1N_6fusion15FusionCallbacksIS1R_NS20_17LinearCombinationISL_fSL_fLNS_15FloatRoundStyleE2EEES1S_S1X_JEEENSA_5SM1004TMEM4LOAD26SM100_TMEM_LOAD_32dp32b16xENSA_20SM90_TMA_LOAD_IM2COLENS15_INS16_ILi1ELi4ELi3EEES19_NSU_INSB_IJS1A_S1U_EEENSB_IJS1U_SE_EEEEEEENSA_39AutoVectorizingCopyWithAssumedAlignmentILi128EEENSA_21SM90_TMA_STORE_IM2COLES2F_S2H_S2H_EEEvvEEEEvNT_6ParamsE)
	.align		4
        /*000c*/ 	.word	index@(__assertfail)
	.align		4
        /*0010*/ 	.word	0x00000000
	.align		4
        /*0014*/ 	.word	0xfffffffe
	.align		4
        /*0018*/ 	.word	0x00000000
	.align		4
        /*001c*/ 	.word	0xfffffffd
	.align		4
        /*0020*/ 	.word	0x00000000
	.align		4
        /*0024*/ 	.word	0xfffffffc


//--------------------- .nv.constant4             --------------------------
	.section	.nv.constant4,"a",@progbits
	.align	8
	.align		8
.nv.constant4:
        /*0000*/ 	.dword	__assertfail
	.align		8
        /*0008*/ 	.dword	__unnamed_1
	.align		8
        /*0010*/ 	.dword	__unnamed_2
	.align		8
        /*0018*/ 	.dword	_ZN39_INTERNAL_34c74d0c_4_k_cu_d4c3672b_42034cuda3std3__45__cpo5beginE
	.align		8
        /*0020*/ 	.dword	_ZN39_INTERNAL_34c74d0c_4_k_cu_d4c3672b_42034cuda3std3__45__cpo3endE
	.align		8
        /*0028*/ 	.dword	_ZN39_INTERNAL_34c74d0c_4_k_cu_d4c3672b_42034cuda3std3__45__cpo6cbeginE
	.align		8
        /*0030*/ 	.dword	_ZN39_INTERNAL_34c74d0c_4_k_cu_d4c3672b_42034cuda3std3__45__cpo4cendE
	.align		8
        /*0038*/ 	.dword	_ZN39_INTERNAL_34c74d0c_4_k_cu_d4c3672b_42034cuda3std3__441_GLOBAL__N__34c74d0c_4_k_cu_d4c3672b_42036ignoreE
	.align		8
        /*0040*/ 	.dword	_ZN39_INTERNAL_34c74d0c_4_k_cu_d4c3672b_42034cuda3std3__419piecewise_constructE
	.align		8
        /*0048*/ 	.dword	_ZN39_INTERNAL_34c74d0c_4_k_cu_d4c3672b_42034cuda3std3__48in_placeE
	.align		8
        /*0050*/ 	.dword	_ZN39_INTERNAL_34c74d0c_4_k_cu_d4c3672b_42034cuda3std6ranges3__45__cpo4swapE
	.align		8
        /*0058*/ 	.dword	_ZN39_INTERNAL_34c74d0c_4_k_cu_d4c3672b_42034cuda3std6ranges3__45__cpo9iter_moveE
	.align		8
        /*0060*/ 	.dword	_ZN39_INTERNAL_34c74d0c_4_k_cu_d4c3672b_42034cute7productE
	.align		8
        /*0068*/ 	.dword	_ZN39_INTERNAL_34c74d0c_4_k_cu_d4c3672b_42034cute1_E
	.align		8
        /*0070*/ 	.dword	$str$27
	.align		8
        /*0078*/ 	.dword	$str$28
	.align		8
        /*0080*/ 	.dword	$str$29
	.align		8
        /*0088*/ 	.dword	$str$30


//--------------------- .text._ZN7cutlass13device_kernelINS_4conv6kernel13ConvUniversalINS1_16ConvProblemShapeILNS1_8OperatorE1ELi3EEENS1_10collective14CollectiveConvINS1_47MainloopSm100TmaUmmaWarpSpecializedImplicitGemmILS5_1ELi13ELi3ELi1ELi2EN4cute5tupleIJNSA_1CILi2EEENSC_ILi1EEESE_EEEEENSB_IJNSC_ILi128EEESH_NSB_IJNSC_ILi64EEEEEEEEENS_6half_tESL_NSA_8TiledMMAINSA_8MMA_AtomIJNSA_26SM100_MMA_F16BF16_2x1SM_SSISL_SL_fLi128ELi128ELNSA_4UMMA5MajorE0ELSQ_1ELNSP_7ScaleInE0ELSR_0EEEEEENSA_6LayoutINSB_IJSE_SE_SE_EEENSB_IJNSC_ILi0EEESW_SW_EEEEENSB_IJNSA_10UnderscoreESZ_SZ_EEEEENS7_6detail27Sm100ImplicitGemmTileTraitsINSA_25SM100_TMA_2SM_LOAD_IM2COLENSA_14ComposedLayoutINSA_7SwizzleILi3ELi4ELi3EEENSA_18smem_ptr_flag_bitsILi16EEENSU_INSB_IJNSC_ILi8EEESI_EEENSB_IJSI_SE_EEEEEEEvEENS13_INSA_18SM100_TMA_2SM_LOADENS15_IS17_S19_NSU_INSB_IJSI_S1A_EEENSB_IJSE_SI_EEEEEEEvEEEENS_8epilogue10collective18CollectiveEpilogueINS1N_23Sm100TmaWarpSpecializedILi4ELi2ELi16ELb1ELb0EEEJNSB_IJSI_SH_SJ_EEENSB_IJNSU_ISI_SE_EENSU_INSB_IJNSC_ILi16EEESD_EEES1I_EEEEESL_NSB_IJNSB_IJllllEEESE_SW_EEESL_S1Z_NS1N_6fusion15FusionCallbacksIS1R_NS20_17LinearCombinationISL_fSL_fLNS_15FloatRoundStyleE2EEES1S_S1X_JEEENSA_5SM1004TMEM4LOAD26SM100_TMEM_LOAD_32dp32b16xENSA_20SM90_TMA_LOAD_IM2COLENS15_INS16_ILi1ELi4ELi3EEES19_NSU_INSB_IJS1A_S1U_EEENSB_IJS1U_SE_EEEEEEENSA_39AutoVectorizingCopyWithAssumedAlignmentILi128EEENSA_21SM90_TMA_STORE_IM2COLES2F_S2H_S2H_EEEvvEEEEvNT_6ParamsE --------------------------
	.section	.text._ZN7cutlass13device_kernelINS_4conv6kernel13ConvUniversalINS1_16ConvProblemShapeILNS1_8OperatorE1ELi3EEENS1_10collective14CollectiveConvINS1_47MainloopSm100TmaUmmaWarpSpecializedImplicitGemmILS5_1ELi13ELi3ELi1ELi2EN4cute5tupleIJNSA_1CILi2EEENSC_ILi1EEESE_EEEEENSB_IJNSC_ILi128EEESH_NSB_IJNSC_ILi64EEEEEEEEENS_6half_tESL_NSA_8TiledMMAINSA_8MMA_AtomIJNSA_26SM100_MMA_F16BF16_2x1SM_SSISL_SL_fLi128ELi128ELNSA_4UMMA5MajorE0ELSQ_1ELNSP_7ScaleInE0ELSR_0EEEEEENSA_6LayoutINSB_IJSE_SE_SE_EEENSB_IJNSC_ILi0EEESW_SW_EEEEENSB_IJNSA_10UnderscoreESZ_SZ_EEEEENS7_6detail27Sm100ImplicitGemmTileTraitsINSA_25SM100_TMA_2SM_LOAD_IM2COLENSA_14ComposedLayoutINSA_7SwizzleILi3ELi4ELi3EEENSA_18smem_ptr_flag_bitsILi16EEENSU_INSB_IJNSC_ILi8EEESI_EEENSB_IJSI_SE_EEEEEEEvEENS13_INSA_18SM100_TMA_2SM_LOADENS15_IS17_S19_NSU_INSB_IJSI_S1A_EEENSB_IJSE_SI_EEEEEEEvEEEENS_8epilogue10collective18CollectiveEpilogueINS1N_23Sm100TmaWarpSpecializedILi4ELi2ELi16ELb1ELb0EEEJNSB_IJSI_SH_SJ_EEENSB_IJNSU_ISI_SE_EENSU_INSB_IJNSC_ILi16EEESD_EEES1I_EEEEESL_NSB_IJNSB_IJllllEEESE_SW_EEESL_S1Z_NS1N_6fusion15FusionCallbacksIS1R_NS20_17LinearCombinationISL_fSL_fLNS_15FloatRoundStyleE2EEES1S_S1X_JEEENSA_5SM1004TMEM4LOAD26SM100_TMEM_LOAD_32dp32b16xENSA_20SM90_TMA_LOAD_IM2COLENS15_INS16_ILi1ELi4ELi3EEES19_NSU_INSB_IJS1A_S1U_EEENSB_IJS1U_SE_EEEEEEENSA_39AutoVectorizingCopyWithAssumedAlignmentILi128EEENSA_21SM90_TMA_STORE_IM2COLES2F_S2H_S2H_EEEvvEEEEvNT_6ParamsE,"ax",@progbits
	.align	128
.text._ZN7cutlass13device_kernelINS_4conv6kernel13ConvUniversalINS1_16ConvProblemShapeILNS1_8OperatorE1ELi3EEENS1_10collective14CollectiveConvINS1_47MainloopSm100TmaUmmaWarpSpecializedImplicitGemmILS5_1ELi13ELi3ELi1ELi2EN4cute5tupleIJNSA_1CILi2EEENSC_ILi1EEESE_EEEEENSB_IJNSC_ILi128EEESH_NSB_IJNSC_ILi64EEEEEEEEENS_6half_tESL_NSA_8TiledMMAINSA_8MMA_AtomIJNSA_26SM100_MMA_F16BF16_2x1SM_SSISL_SL_fLi128ELi128ELNSA_4UMMA5MajorE0ELSQ_1ELNSP_7ScaleInE0ELSR_0EEEEEENSA_6LayoutINSB_IJSE_SE_SE_EEENSB_IJNSC_ILi0EEESW_SW_EEEEENSB_IJNSA_10UnderscoreESZ_SZ_EEEEENS7_6detail27Sm100ImplicitGemmTileTraitsINSA_25SM100_TMA_2SM_LOAD_IM2COLENSA_14ComposedLayoutINSA_7SwizzleILi3ELi4ELi3EEENSA_18smem_ptr_flag_bitsILi16EEENSU_INSB_IJNSC_ILi8EEESI_EEENSB_IJSI_SE_EEEEEEEvEENS13_INSA_18SM100_TMA_2SM_LOADENS15_IS17_S19_NSU_INSB_IJSI_S1A_EEENSB_IJSE_SI_EEEEEEEvEEEENS_8epilogue10collective18CollectiveEpilogueINS1N_23Sm100TmaWarpSpecializedILi4ELi2ELi16ELb1ELb0EEEJNSB_IJSI_SH_SJ_EEENSB_IJNSU_ISI_SE_EENSU_INSB_IJNSC_ILi16EEESD_EEES1I_EEEEESL_NSB_IJNSB_IJllllEEESE_SW_EEESL_S1Z_NS1N_6fusion15FusionCallbacksIS1R_NS20_17LinearCombinationISL_fSL_fLNS_15FloatRoundStyleE2EEES1S_S1X_JEEENSA_5SM1004TMEM4LOAD26SM100_TMEM_LOAD_32dp32b16xENSA_20SM90_TMA_LOAD_IM2COLENS15_INS16_ILi1ELi4ELi3EEES19_NSU_INSB_IJS1A_S1U_EEENSB_IJS1U_SE_EEEEEEENSA_39AutoVectorizingCopyWithAssumedAlignmentILi128EEENSA_21SM90_TMA_STORE_IM2COLES2F_S2H_S2H_EEEvvEEEEvNT_6ParamsE:
        .type           _ZN7cutlass13device_kernelINS_4conv6kernel13ConvUniversalINS1_16ConvProblemShapeILNS1_8OperatorE1ELi3EEENS1_10collective14CollectiveConvINS1_47MainloopSm100TmaUmmaWarpSpecializedImplicitGemmILS5_1ELi13ELi3ELi1ELi2EN4cute5tupleIJNSA_1CILi2EEENSC_ILi1EEESE_EEEEENSB_IJNSC_ILi128EEESH_NSB_IJNSC_ILi64EEEEEEEEENS_6half_tESL_NSA_8TiledMMAINSA_8MMA_AtomIJNSA_26SM100_MMA_F16BF16_2x1SM_SSISL_SL_fLi128ELi128ELNSA_4UMMA5MajorE0ELSQ_1ELNSP_7ScaleInE0ELSR_0EEEEEENSA_6LayoutINSB_IJSE_SE_SE_EEENSB_IJNSC_ILi0EEESW_SW_EEEEENSB_IJNSA_10UnderscoreESZ_SZ_EEEEENS7_6detail27Sm100ImplicitGemmTileTraitsINSA_25SM100_TMA_2SM_LOAD_IM2COLENSA_14ComposedLayoutINSA_7SwizzleILi3ELi4ELi3EEENSA_18smem_ptr_flag_bitsILi16EEENSU_INSB_IJNSC_ILi8EEESI_EEENSB_IJSI_SE_EEEEEEEvEENS13_INSA_18SM100_TMA_2SM_LOADENS15_IS17_S19_NSU_INSB_IJSI_S1A_EEENSB_IJSE_SI_EEEEEEEvEEEENS_8epilogue10collective18CollectiveEpilogueINS1N_23Sm100TmaWarpSpecializedILi4ELi2ELi16ELb1ELb0EEEJNSB_IJSI_SH_SJ_EEENSB_IJNSU_ISI_SE_EENSU_INSB_IJNSC_ILi16EEESD_EEES1I_EEEEESL_NSB_IJNSB_IJllllEEESE_SW_EEESL_S1Z_NS1N_6fusion15FusionCallbacksIS1R_NS20_17LinearCombinationISL_fSL_fLNS_15FloatRoundStyleE2EEES1S_S1X_JEEENSA_5SM1004TMEM4LOAD26SM100_TMEM_LOAD_32dp32b16xENSA_20SM90_TMA_LOAD_IM2COLENS15_INS16_ILi1ELi4ELi3EEES19_NSU_INSB_IJS1A_S1U_EEENSB_IJS1U_SE_EEEEEEENSA_39AutoVectorizingCopyWithAssumedAlignmentILi128EEENSA_21SM90_TMA_STORE_IM2COLES2F_S2H_S2H_EEEvvEEEEvNT_6ParamsE,@function
        .size           _ZN7cutlass13device_kernelINS_4conv6kernel13ConvUniversalINS1_16ConvProblemShapeILNS1_8OperatorE1ELi3EEENS1_10collective14CollectiveConvINS1_47MainloopSm100TmaUmmaWarpSpecializedImplicitGemmILS5_1ELi13ELi3ELi1ELi2EN4cute5tupleIJNSA_1CILi2EEENSC_ILi1EEESE_EEEEENSB_IJNSC_ILi128EEESH_NSB_IJNSC_ILi64EEEEEEEEENS_6half_tESL_NSA_8TiledMMAINSA_8MMA_AtomIJNSA_26SM100_MMA_F16BF16_2x1SM_SSISL_SL_fLi128ELi128ELNSA_4UMMA5MajorE0ELSQ_1ELNSP_7ScaleInE0ELSR_0EEEEEENSA_6LayoutINSB_IJSE_SE_SE_EEENSB_IJNSC_ILi0EEESW_SW_EEEEENSB_IJNSA_10UnderscoreESZ_SZ_EEEEENS7_6detail27Sm100ImplicitGemmTileTraitsINSA_25SM100_TMA_2SM_LOAD_IM2COLENSA_14ComposedLayoutINSA_7SwizzleILi3ELi4ELi3EEENSA_18smem_ptr_flag_bitsILi16EEENSU_INSB_IJNSC_ILi8EEESI_EEENSB_IJSI_SE_EEEEEEEvEENS13_INSA_18SM100_TMA_2SM_LOADENS15_IS17_S19_NSU_INSB_IJSI_S1A_EEENSB_IJSE_SI_EEEEEEEvEEEENS_8epilogue10collective18CollectiveEpilogueINS1N_23Sm100TmaWarpSpecializedILi4ELi2ELi16ELb1ELb0EEEJNSB_IJSI_SH_SJ_EEENSB_IJNSU_ISI_SE_EENSU_INSB_IJNSC_ILi16EEESD_EEES1I_EEEEESL_NSB_IJNSB_IJllllEEESE_SW_EEESL_S1Z_NS1N_6fusion15FusionCallbacksIS1R_NS20_17LinearCombinationISL_fSL_fLNS_15FloatRoundStyleE2EEES1S_S1X_JEEENSA_5SM1004TMEM4LOAD26SM100_TMEM_LOAD_32dp32b16xENSA_20SM90_TMA_LOAD_IM2COLENS15_INS16_ILi1ELi4ELi3EEES19_NSU_INSB_IJS1A_S1U_EEENSB_IJS1U_SE_EEEEEEENSA_39AutoVectorizingCopyWithAssumedAlignmentILi128EEENSA_21SM90_TMA_STORE_IM2COLES2F_S2H_S2H_EEEvvEEEEvNT_6ParamsE,(.L_x_215 - _ZN7cutlass13device_kernelINS_4conv6kernel13ConvUniversalINS1_16ConvProblemShapeILNS1_8OperatorE1ELi3EEENS1_10collective14CollectiveConvINS1_47MainloopSm100TmaUmmaWarpSpecializedImplicitGemmILS5_1ELi13ELi3ELi1ELi2EN4cute5tupleIJNSA_1CILi2EEENSC_ILi1EEESE_EEEEENSB_IJNSC_ILi128EEESH_NSB_IJNSC_ILi64EEEEEEEEENS_6half_tESL_NSA_8TiledMMAINSA_8MMA_AtomIJNSA_26SM100_MMA_F16BF16_2x1SM_SSISL_SL_fLi128ELi128ELNSA_4UMMA5MajorE0ELSQ_1ELNSP_7ScaleInE0ELSR_0EEEEEENSA_6LayoutINSB_IJSE_SE_SE_EEENSB_IJNSC_ILi0EEESW_SW_EEEEENSB_IJNSA_10UnderscoreESZ_SZ_EEEEENS7_6detail27Sm100ImplicitGemmTileTraitsINSA_25SM100_TMA_2SM_LOAD_IM2COLENSA_14ComposedLayoutINSA_7SwizzleILi3ELi4ELi3EEENSA_18smem_ptr_flag_bitsILi16EEENSU_INSB_IJNSC_ILi8EEESI_EEENSB_IJSI_SE_EEEEEEEvEENS13_INSA_18SM100_TMA_2SM_LOADENS15_IS17_S19_NSU_INSB_IJSI_S1A_EEENSB_IJSE_SI_EEEEEEEvEEEENS_8epilogue10collective18CollectiveEpilogueINS1N_23Sm100TmaWarpSpecializedILi4ELi2ELi16ELb1ELb0EEEJNSB_IJSI_SH_SJ_EEENSB_IJNSU_ISI_SE_EENSU_INSB_IJNSC_ILi16EEESD_EEES1I_EEEEESL_NSB_IJNSB_IJllllEEESE_SW_EEESL_S1Z_NS1N_6fusion15FusionCallbacksIS1R_NS20_17LinearCombinationISL_fSL_fLNS_15FloatRoundStyleE2EEES1S_S1X_JEEENSA_5SM1004TMEM4LOAD26SM100_TMEM_LOAD_32dp32b16xENSA_20SM90_TMA_LOAD_IM2COLENS15_INS16_ILi1ELi4ELi3EEES19_NSU_INSB_IJS1A_S1U_EEENSB_IJS1U_SE_EEEEEEENSA_39AutoVectorizingCopyWithAssumedAlignmentILi128EEENSA_21SM90_TMA_STORE_IM2COLES2F_S2H_S2H_EEEvvEEEEvNT_6ParamsE)
        .other          _ZN7cutlass13device_kernelINS_4conv6kernel13ConvUniversalINS1_16ConvProblemShapeILNS1_8OperatorE1ELi3EEENS1_10collective14CollectiveConvINS1_47MainloopSm100TmaUmmaWarpSpecializedImplicitGemmILS5_1ELi13ELi3ELi1ELi2EN4cute5tupleIJNSA_1CILi2EEENSC_ILi1EEESE_EEEEENSB_IJNSC_ILi128EEESH_NSB_IJNSC_ILi64EEEEEEEEENS_6half_tESL_NSA_8TiledMMAINSA_8MMA_AtomIJNSA_26SM100_MMA_F16BF16_2x1SM_SSISL_SL_fLi128ELi128ELNSA_4UMMA5MajorE0ELSQ_1ELNSP_7ScaleInE0ELSR_0EEEEEENSA_6LayoutINSB_IJSE_SE_SE_EEENSB_IJNSC_ILi0EEESW_SW_EEEEENSB_IJNSA_10UnderscoreESZ_SZ_EEEEENS7_6detail27Sm100ImplicitGemmTileTraitsINSA_25SM100_TMA_2SM_LOAD_IM2COLENSA_14ComposedLayoutINSA_7SwizzleILi3ELi4ELi3EEENSA_18smem_ptr_flag_bitsILi16EEENSU_INSB_IJNSC_ILi8EEESI_EEENSB_IJSI_SE_EEEEEEEvEENS13_INSA_18SM100_TMA_2SM_LOADENS15_IS17_S19_NSU_INSB_IJSI_S1A_EEENSB_IJSE_SI_EEEEEEEvEEEENS_8epilogue10collective18CollectiveEpilogueINS1N_23Sm100TmaWarpSpecializedILi4ELi2ELi16ELb1ELb0EEEJNSB_IJSI_SH_SJ_EEENSB_IJNSU_ISI_SE_EENSU_INSB_IJNSC_ILi16EEESD_EEES1I_EEEEESL_NSB_IJNSB_IJllllEEESE_SW_EEESL_S1Z_NS1N_6fusion15FusionCallbacksIS1R_NS20_17LinearCombinationISL_fSL_fLNS_15FloatRoundStyleE2EEES1S_S1X_JEEENSA_5SM1004TMEM4LOAD26SM100_TMEM_LOAD_32dp32b16xENSA_20SM90_TMA_LOAD_IM2COLENS15_INS16_ILi1ELi4ELi3EEES19_NSU_INSB_IJS1A_S1U_EEENSB_IJS1U_SE_EEEEEEENSA_39AutoVectorizingCopyWithAssumedAlignmentILi128EEENSA_21SM90_TMA_STORE_IM2COLES2F_S2H_S2H_EEEvvEEEEvNT_6ParamsE,@"STO_CUDA_ENTRY STV_DEFAULT"
_ZN7cutlass13device_kernelINS_4conv6kernel13ConvUniversalINS1_16ConvProblemShapeILNS1_8OperatorE1ELi3EEENS1_10collective14CollectiveConvINS1_47MainloopSm100TmaUmmaWarpSpecializedImplicitGemmILS5_1ELi13ELi3ELi1ELi2EN4cute5tupleIJNSA_1CILi2EEENSC_ILi1EEESE_EEEEENSB_IJNSC_ILi128EEESH_NSB_IJNSC_ILi64EEEEEEEEENS_6half_tESL_NSA_8TiledMMAINSA_8MMA_AtomIJNSA_26SM100_MMA_F16BF16_2x1SM_SSISL_SL_fLi128ELi128ELNSA_4UMMA5MajorE0ELSQ_1ELNSP_7ScaleInE0ELSR_0EEEEEENSA_6LayoutINSB_IJSE_SE_SE_EEENSB_IJNSC_ILi0EEESW_SW_EEEEENSB_IJNSA_10UnderscoreESZ_SZ_EEEEENS7_6detail27Sm100ImplicitGemmTileTraitsINSA_25SM100_TMA_2SM_LOAD_IM2COLENSA_14ComposedLayoutINSA_7SwizzleILi3ELi4ELi3EEENSA_18smem_ptr_flag_bitsILi16EEENSU_INSB_IJNSC_ILi8EEESI_EEENSB_IJSI_SE_EEEEEEEvEENS13_INSA_18SM100_TMA_2SM_LOADENS15_IS17_S19_NSU_INSB_IJSI_S1A_EEENSB_IJSE_SI_EEEEEEEvEEEENS_8epilogue10collective18CollectiveEpilogueINS1N_23Sm100TmaWarpSpecializedILi4ELi2ELi16ELb1ELb0EEEJNSB_IJSI_SH_SJ_EEENSB_IJNSU_ISI_SE_EENSU_INSB_IJNSC_ILi16EEESD_EEES1I_EEEEESL_NSB_IJNSB_IJllllEEESE_SW_EEESL_S1Z_NS1N_6fusion15FusionCallbacksIS1R_NS20_17LinearCombinationISL_fSL_fLNS_15FloatRoundStyleE2EEES1S_S1X_JEEENSA_5SM1004TMEM4LOAD26SM100_TMEM_LOAD_32dp32b16xENSA_20SM90_TMA_LOAD_IM2COLENS15_INS16_ILi1ELi4ELi3EEES19_NSU_INSB_IJS1A_S1U_EEENSB_IJS1U_SE_EEEEEEENSA_39AutoVectorizingCopyWithAssumedAlignmentILi128EEENSA_21SM90_TMA_STORE_IM2COLES2F_S2H_S2H_EEEvvEEEEvNT_6ParamsE:
[----:B------:R-:W1:Y:S01]  /*0000*/  LDC R1, c[0x0][0x37c] ;  /* 0x0000df00ff017b82 */ /* 0x000e620000000800 */
[----:B------:R-:W2:Y:S01]  /*0010*/  S2R R55, SR_TID.X ;  /* 0x0000000000377919 */ /* 0x000ea20000002100 */
[----:B------:R-:W3:Y:S06]  /*0020*/  LDCU.64 UR8, c[0x0][0x990] ;  /* 0x00013200ff0877ac */ /* 0x000eec0008000a00 */
[----:B------:R-:W4:Y:S01]  /*0030*/  S2UR UR4, SR_CgaCtaId ;  /* 0x00000000000479c3 */ /* 0x000f220000008800 */
[----:B-1----:R-:W-:Y:S01]  /*0040*/  VIADD R1, R1, 0xfffffff8 ;  /* 0xfffffff801017836 */ /* 0x002fe20000000000 */
[----:B------:R-:W-:-:S02]  /*0050*/  PRMT R45, RZ, 0x7610, R45 ;  /* 0x00007610ff2d7816 */ /* 0x000fc4000000002d */
[----:B------:R-:W-:Y:S02]  /*0060*/  ELECT P1, URZ, PT ;  /* 0x0000000000ff782f */ /* 0x000fe40003820000 */
[----:B------:R-:W-:Y:S01]  /*0070*/  R2UR UR43, R1 ;  /* 0x00000000012b72ca */ /* 0x000fe200000e0000 */
[----:B---3--:R-:W-:-:S04]  /*0080*/  UISETP.NE.U32.AND UP0, UPT, UR8, URZ, UPT ;  /* 0x000000ff0800728c */ /* 0x008fc8000bf05070 */
[----:B------:R-:W-:Y:S02]  /*0090*/  UISETP.NE.AND.EX UP0, UPT, UR9, URZ, UPT, UP0 ;  /* 0x000000ff0900728c */ /* 0x000fe4000bf05300 */
[----:B----4-:R-:W-:Y:S02]  /*00a0*/  ULOP3.LUT UR38, UR4, 0x1, URZ, 0xc0, !UPT ;  /* 0x0000000104267892 */ /* 0x010fe4000f8ec0ff */
[----:B------:R-:W-:Y:S01]  /*00b0*/  ULOP3.LUT UR37, UR4, 0x1, URZ, 0x3c, !UPT ;  /* 0x0000000104257892 */ /* 0x000fe2000f8e3cff */
[----:B--2---:R-:W-:-:S05]  /*00c0*/  SHF.R.U32.HI R46, RZ, 0x5, R55 ;  /* 0x00000005ff2e7819 */ /* 0x004fca0000011637 */
[----:B------:R-:W1:Y:S02]  /*00d0*/  SHFL.IDX PT, R0, R46, RZ, 0x1f ;  /* 0x00001fff2e007589 */ /* 0x000e6400000e0000 */
[----:B-1----:R-:W-:Y:S01]  /*00e0*/  R2UR UR18, R0 ;  /* 0x00000000001272ca */ /* 0x002fe200000e0000 */
[----:B------:R-:W-:-:S14]  /*00f0*/  BRA.U UP0, `(.L_x_0) ;  /* 0x0000000100307547 */ /* 0x000fdc000b800000 */
[----:B------:R-:W1:Y:S02]  /*0100*/  LDCU.64 UR4, c[0x0][0x988] ;  /* 0x00013100ff0477ac */ /* 0x000e640008000a00 */
[----:B-1----:R-:W-:-:S04]  /*0110*/  UISETP.NE.U32.AND UP0, UPT, UR4, URZ, UPT ;  /* 0x000000ff0400728c */ /* 0x002fc8000bf05070 */
[----:B------:R-:W-:-:S09]  /*0120*/  UISETP.NE.AND.EX UP0, UPT, UR5, URZ, UPT, UP0 ;  /* 0x000000ff0500728c */ /* 0x000fd2000bf05300 */
[----:B------:R-:W-:Y:S05]  /*0130*/  BRA.U !UP0, `(.L_x_1) ;  /* 0x0000000108147547 */ /* 0x000fea000b800000 */
[----:B------:R-:W1:Y:S01]  /*0140*/  LDC.64 R2, c[0x0][0x988] ;  /* 0x00026200ff027b82 */ /* 0x000e620000000a00 */
[----:B------:R-:W1:Y:S02]  /*0150*/  LDCU.64 UR4, c[0x0][0x358] ;  /* 0x00006b00ff0477ac */ /* 0x000e640008000a00 */
[----:B-1----:R1:W5:Y:S01]  /*0160*/  LDG.E R27, desc[UR4][R2.64] ;  /* 0x00000004021b7981 */ /* 0x002362000c1e1900 */
[----:B------:R-:W-:Y:S01]  /*0170*/  HFMA2 R45, -RZ, RZ, 0, 5.9604644775390625e-08 ;  /* 0x00000001ff2d7431 */ /* 0x000fe200000001ff */
[----:B------:R-:W-:Y:S05]  /*0180*/  BRA `(.L_x_0) ;  /* 0x00000000000c7947 */ /* 0x000fea0003800000 */
.L_x_1:
[----:B------:R-:W1:Y:S01]  /*0190*/  LDCU UR4, c[0x0][0x980] ;  /* 0x00013000ff0477ac */ /* 0x000e620008000800 */
[----:B------:R-:W-:Y:S01]  /*01a0*/  HFMA2 R45, -RZ, RZ, 0, 5.9604644775390625e-08 ;  /* 0x00000001ff2d7431 */ /* 0x000fe200000001ff */
[----:B-1----:R-:W-:-:S07]  /*01b0*/  MOV R27, UR4 ;  /* 0x00000004001b7c02 */ /* 0x002fce0008000f00 */
.L_x_0:
[----:B------:R-:W2:Y:S02]  /*01c0*/  LDCU.64 UR4, c[0x0][0x9b0] ;  /* 0x00013600ff0477ac */ /* 0x000ea40008000a00 */
[----:B--2---:R-:W-:-:S04]  /*01d0*/  UISETP.NE.U32.AND UP0, UPT, UR4, URZ, UPT ;  /* 0x000000ff0400728c */ /* 0x004fc8000bf05070 */
[----:B------:R-:W-:-:S09]  /*01e0*/  UISETP.NE.AND.EX UP0, UPT, UR5, URZ, UPT, UP0 ;  /* 0x000000ff0500728c */ /* 0x000fd2000bf05300 */
[----:B------:R-:W-:Y:S05]  /*01f0*/  BRA.U UP0, `(.L_x_2) ;  /* 0x0000000100287547 */ /* 0x000fea000b800000 */
[----:B------:R-:W2:Y:S02]  /*0200*/  LDCU.64 UR4, c[0x0][0x9a8] ;  /* 0x00013500ff0477ac */ /* 0x000ea40008000a00 */
[----:B--2---:R-:W-:-:S04]  /*0210*/  UISETP.NE.U32.AND UP0, UPT, UR4, URZ, UPT ;  /* 0x000000ff0400728c */ /* 0x004fc8000bf05070 */
[----:B------:R-:W-:-:S09]  /*0220*/  UISETP.NE.AND.EX UP0, UPT, UR5, URZ, UPT, UP0 ;  /* 0x000000ff0500728c */ /* 0x000fd2000bf05300 */
[----:B------:R-:W-:Y:S05]  /*0230*/  BRA.U !UP0, `(.L_x_3) ;  /* 0x0000000108107547 */ /* 0x000fea000b800000 */
[----:B------:R-:W2:Y:S01]  /*0240*/  LDC.64 R24, c[0x0][0x9a8] ;  /* 0x00026a00ff187b82 */ /* 0x000ea20000000a00 */
[----:B------:R-:W2:Y:S02]  /*0250*/  LDCU.64 UR4, c[0x0][0x358] ;  /* 0x00006b00ff0477ac */ /* 0x000ea40008000a00 */
[----:B--2---:R2:W5:Y:S01]  /*0260*/  LDG.E R24, desc[UR4][R24.64] ;  /* 0x0000000418187981 */ /* 0x004562000c1e1900 */
[----:B------:R-:W-:Y:S05]  /*0270*/  BRA `(.L_x_2) ;  /* 0x0000000000087947 */ /* 0x000fea0003800000 */
.L_x_3:
[----:B------:R-:W2:Y:S02]  /*0280*/  LDCU UR4, c[0x0][0x9a0] ;  /* 0x00013400ff0477ac */ /* 0x000ea40008000800 */
[----:B--2---:R-:W-:Y:S02]  /*0290*/  MOV R24, UR4 ;  /* 0x0000000400187c02 */ /* 0x004fe40008000f00 */
.L_x_2:
[----:B------:R-:W-:Y:S01]  /*02a0*/  IMAD.U32 R0, RZ, RZ, UR18 ;  /* 0x00000012ff007e24 */ /* 0x000fe2000f8e00ff */
[----:B------:R-:W-:Y:S04]  /*02b0*/  BSSY.RECONVERGENT B0, `(.L_x_4) ;  /* 0x000000c000007945 */ /* 0x000fe80003800200 */
[C---:B------:R-:W-:Y:S02]  /*02c0*/  ISETP.NE.OR P2, PT, R0.reuse, 0x1, !P1 ;  /* 0x000000010000780c */ /* 0x040fe40004f45670 */
[----:B------:R-:W-:-:S11]  /*02d0*/  ISETP.NE.OR P0, PT, R0, 0x3, !P1 ;  /* 0x000000030000780c */ /* 0x000fd60004f05670 */
[----:B------:R-:W-:Y:S05]  /*02e0*/  @P2 BRA `(.L_x_5) ;  /* 0x0000000000202947 */ /* 0x000fea0003800000 */
[----:B------:R-:W3:Y:S02]  /*02f0*/  LDCU.64 UR4, c[0x0][0x348] ;  /* 0x00006900ff0477ac */ /* 0x000ee40008000a00 */
[----:B---3--:R-:W-:Y:S02]  /*0300*/  UIADD3 UR6, UP1, UPT, UR4, 0x80, URZ ;  /* 0x0000008004067890 */ /* 0x008fe4000ff3e0ff */
[----:B------:R-:W-:Y:S02]  /*0310*/  UIADD3 UR4, UP0, UPT, UR4, 0x200, URZ ;  /* 0x0000020004047890 */ /* 0x000fe4000ff1e0ff */
[----:B------:R-:W-:Y:S02]  /*0320*/  UIADD3.X UR7, UPT, UPT, URZ, UR5, URZ, UP1, !UPT ;  /* 0x00000005ff077290 */ /* 0x000fe40008ffe4ff */
[----:B------:R-:W-:-:S07]  /*0330*/  UIADD3.X UR5, UPT, UPT, URZ, UR5, URZ, UP0, !UPT ;  /* 0x00000005ff057290 */ /* 0x000fce00087fe4ff */
[----:B------:R3:W-:Y:S02]  /*0340*/  UTMACCTL.PF [UR6] ;  /* 0x00000000060079b9 */ /* 0x0007e40008040000 */
[----:B------:R3:W-:Y:S02]  /*0350*/  UTMACCTL.PF [UR4] ;  /* 0x00000000040079b9 */ /* 0x0007e40008040000 */
[----:B---3--:R-:W-:Y:S01]  /*0360*/  NOP ;  /* 0x0000000000007918 */ /* 0x008fe20000000000 */
.L_x_5:
[----:B------:R-:W-:Y:S05]  /*0370*/  BSYNC.RECONVERGENT B0 ;  /* 0x0000000000007941 */ /* 0x000fea0003800200 */
.L_x_4:
[----:B------:R-:W-:Y:S04]  /*0380*/  BSSY.RECONVERGENT B0, `(.L_x_6) ;  /* 0x000000a000007945 */ /* 0x000fe80003800200 */
        /* <DEDUP_REMOVED lines=9> */
.L_x_7:
[----:B------:R-:W-:Y:S05]  /*0420*/  BSYNC.RECONVERGENT B0 ;  /* 0x0000000000007941 */ /* 0x000fea0003800200 */
.L_x_6:
[----:B------:R-:W3:Y:S01]  /*0430*/  LDCU.64 UR4, c[0x0][0x988] ;  /* 0x00013100ff0477ac */ /* 0x000ee20008000a00 */
[----:B------:R-:W-:Y:S02]  /*0440*/  UISETP.EQ.U32.AND UP2, UPT, UR8, URZ, UPT ;  /* 0x000000ff0800728c */ /* 0x000fe4000bf42070 */
[----:B------:R-:W-:Y:S02]  /*0450*/  UPLOP3.LUT UP3, UPT, UPT, UPT, UPT, 0x80, 0x8 ;  /* 0x000000000008789c */ /* 0x000fe40003f6f070 */
[----:B---3--:R-:W-:-:S04]  /*0460*/  UISETP.NE.U32.AND UP0, UPT, UR4, URZ, UPT ;  /* 0x000000ff0400728c */ /* 0x008fc8000bf05070 */
[----:B------:R-:W-:-:S04]  /*0470*/  UISETP.NE.AND.EX UP1, UPT, UR5, URZ, UPT, UP0 ;  /* 0x000000ff0500728c */ /* 0x000fc8000bf25300 */
[----:B------:R-:W-:-:S04]  /*0480*/  UISETP.EQ.OR.EX UP4, UPT, UR9, URZ, !UP1, UP2 ;  /* 0x000000ff0900728c */ /* 0x000fc8000cf82720 */
[----:B------:R-:W-:-:S06]  /*0490*/  UP2UR UR4, UPR, URZ, 0x10 ;  /* 0x00000010ff047883 */ /* 0x000fcc0008000000 */
[----:B------:R-:W-:Y:S01]  /*04a0*/  MOV R49, UR4 ;  /* 0x0000000400317c02 */ /* 0x000fe20008000f00 */
[----:B------:R-:W-:Y:S06]  /*04b0*/  BRA.U !UP4, `(.L_x_8) ;  /* 0x000000010c207547 */ /* 0x000fec000b800000 */
[----:B------:R-:W-:Y:S01]  /*04c0*/  UISETP.NE.U32.AND UP2, UPT, UR8, URZ, UPT ;  /* 0x000000ff0800728c */ /* 0x000fe2000bf45070 */
[----:B-----5:R-:W-:Y:S01]  /*04d0*/  FSETP.NEU.AND P0, PT, R27, RZ, PT ;  /* 0x000000ff1b00720b */ /* 0x020fe20003f0d000 */
[----:B------:R-:W-:Y:S02]  /*04e0*/  USEL UR4, URZ, 0xffffffff, UP1 ;  /* 0xffffffffff047887 */ /* 0x000fe40008800000 */
[----:B------:R-:W-:-:S10]  /*04f0*/  UISETP.NE.AND.EX UP2, UPT, UR9, URZ, UPT, UP2 ;  /* 0x000000ff0900728c */ /* 0x000fd4000bf45320 */
[----:B------:R-:W-:Y:S01]  /*0500*/  VOTEU.ANY UP0, P0 ;  /* 0x0000000000ff7886 */ /* 0x000fe20000000100 */
[----:B------:R-:W-:-:S04]  /*0510*/  @!UP2 USEL UR4, URZ, 0xffffffff, UP0 ;  /* 0xffffffffff04a887 */ /* 0x000fc80008000000 */
[----:B------:R-:W-:-:S04]  /*0520*/  ULOP3.LUT UR4, UR4, 0x1, URZ, 0xc0, !UPT ;  /* 0x0000000104047892 */ /* 0x000fc8000f8ec0ff */
[----:B------:R-:W-:-:S11]  /*0530*/  UISETP.NE.U32.AND UP3, UPT, UR4, 0x1, UPT ;  /* 0x000000010400788c */ /* 0x000fd6000bf65070 */
.L_x_8:
[----:B------:R-:W3:Y:S01]  /*0540*/  SHFL.IDX PT, R0, R46, RZ, 0x1f ;  /* 0x00001fff2e007589 */ /* 0x000ee200000e0000 */
[----:B------:R-:W-:Y:S02]  /*0550*/  UISETP.NE.AND UP5, UPT, UR18, 0x2, UPT ;  /* 0x000000021200788c */ /* 0x000fe4000bfa5270 */
[----:B------:R-:W-:Y:S02]  /*0560*/  UISETP.NE.AND UP0, UPT, UR18, 0x2, UPT ;  /* 0x000000021200788c */ /* 0x000fe4000bf05270 */
[----:B------:R-:W-:Y:S02]  /*0570*/  UISETP.NE.OR UP2, UPT, UR38, URZ, UP5 ;  /* 0x000000ff2600728c */ /* 0x000fe4000af45670 */
[----:B------:R-:W-:-:S04]  /*0580*/  USEL UR69, URZ, 0x1, UP0 ;  /* 0x00000001ff457887 */ /* 0x000fc80008000000 */
[----:B------:R-:W-:Y:S02]  /*0590*/  PLOP3.LUT P3, PT, P1, PT, UP2, 0xae, 0xea ;  /* 0x0000000000ea781c */ /* 0x000fe40000f6f52e */
[----:B---3--:R-:W-:-:S13]  /*05a0*/  ISETP.NE.AND P0, PT, R0, RZ, PT ;  /* 0x000000ff0000720c */ /* 0x008fda0003f05270 */
[----:B------:R-:W-:Y:S05]  /*05b0*/  @P0 BRA `(.L_x_9) ;  /* 0x00000000009c0947 */ /* 0x000fea0003800000 */
[----:B------:R-:W-:Y:S01]  /*05c0*/  ELECT P0, URZ, PT ;  /* 0x0000000000ff782f */ /* 0x000fe20003800000 */
[----:B------:R-:W-:-:S12]  /*05d0*/  BSSY.RECONVERGENT B0, `(.L_x_9) ;  /* 0x0000025000007945 */ /* 0x000fd80003800200 */
[----:B------:R-:W-:Y:S05]  /*05e0*/  @!P0 BRA `(.L_x_10) ;  /* 0x00000000008c8947 */ /* 0x000fea0003800000 */
[----:B------:R-:W3:Y:S01]  /*05f0*/  S2UR UR5, SR_CgaCtaId ;  /* 0x00000000000579c3 */ /* 0x000ee20000008800 */
[----:B------:R-:W-:Y:S01]  /*0600*/  UMOV UR4, 0x400 ;  /* 0x0000040000047882 */ /* 0x000fe20000000000 */
[----:B------:R-:W-:Y:S02]  /*0610*/  UMOV UR6, 0x1 ;  /* 0x0000000100067882 */ /* 0x000fe40000000000 */
[----:B------:R-:W-:-:S04]  /*0620*/  UIADD3 UR6, UPT, UPT, -UR6, 0x100000, URZ ;  /* 0x0010000006067890 */ /* 0x000fc8000fffe1ff */
[----:B------:R-:W-:Y:S02]  /*0630*/  USHF.L.U32 UR7, UR6, 0xb, URZ ;  /* 0x0000000b06077899 */ /* 0x000fe400080006ff */
[----:B------:R-:W-:Y:S02]  /*0640*/  USHF.L.U32 UR6, UR6, 0x1, URZ ;  /* 0x0000000106067899 */ /* 0x000fe400080006ff */
[----:B---3--:R-:W-:Y:S01]  /*0650*/  ULEA UR4, UR5, UR4, 0x18 ;  /* 0x0000000405047291 */ /* 0x008fe2000f8ec0ff */
[----:B------:R-:W3:Y:S11]  /*0660*/  FENCE.VIEW.ASYNC.S ;  /* 0x00000000000073c6 */ /* 0x000ef60000000000 */
[----:B---3--:R3:W4:Y:S01]  /*0670*/  SYNCS.EXCH.64 URZ, [UR4], UR6 ;  /* 0x0000000604ff75b2 */ /* 0x0087220008000100 */
[----:B------:R3:W1:Y:S01]  /*0680*/  SYNCS.EXCH.64 URZ, [UR4+0x68], UR6 ;  /* 0x0000680604ff75b2 */ /* 0x0006620008000100 */
        /* <DEDUP_REMOVED lines=23> */
[----:B------:R3:W1:Y:S02]  /*0800*/  SYNCS.EXCH.64 URZ, [UR4+0xc8], UR6 ;  /* 0x0000c80604ff75b2 */ /* 0x0006640008000100 */
[----:B---34-:R-:W-:Y:S01]  /*0810*/  NOP ;  /* 0x0000000000007918 */ /* 0x018fe20000000000 */
.L_x_10:
[----:B------:R-:W-:Y:S05]  /*0820*/  BSYNC.RECONVERGENT B0 ;  /* 0x0000000000007941 */ /* 0x000fea0003800200 */
.L_x_9:
[----:B------:R-:W3:Y:S01]  /*0830*/  SHFL.IDX PT, R0, R46, RZ, 0x1f ;  /* 0x00001fff2e007589 */ /* 0x000ee200000e0000 */
[----:B------:R-:W-:Y:S01]  /*0840*/  NOP ;  /* 0x0000000000007918 */ /* 0x000fe20000000000 */
[----:B---3--:R-:W-:-:S13]  /*0850*/  ISETP.NE.AND P0, PT, R0, 0x1, PT ;  /* 0x000000010000780c */ /* 0x008fda0003f05270 */
[----:B------:R-:W-:Y:S05]  /*0860*/  @P0 BRA `(.L_x_11) ;  /* 0x0000000000580947 */ /* 0x000fea0003800000 */
[----:B------:R-:W3:Y:S01]  /*0870*/  S2UR UR5, SR_CgaCtaId ;  /* 0x00000000000579c3 */ /* 0x000ee20000008800 */
[----:B------:R-:W-:Y:S01]  /*0880*/  UMOV UR4, 0x400 ;  /* 0x0000040000047882 */ /* 0x000fe20000000000 */
[----:B------:R-:W-:Y:S01]  /*0890*/  UMOV UR8, 0x20 ;  /* 0x0000002000087882 */ /* 0x000fe20000000000 */
[----:B------:R-:W-:Y:S01]  /*08a0*/  UMOV UR6, 0x80 ;  /* 0x0000008000067882 */ /* 0x000fe20000000000 */
[----:B------:R-:W-:-:S04]  /*08b0*/  UIADD3 UR8, UPT, UPT, -UR8, 0x100000, URZ ;  /* 0x0010000008087890 */ /* 0x000fc8000fffe1ff */
[----:B------:R-:W-:Y:S02]  /*08c0*/  USHF.L.U32 UR9, UR8, 0xb, URZ ;  /* 0x0000000b08097899 */ /* 0x000fe400080006ff */
[----:B------:R-:W-:Y:S02]  /*08d0*/  USHF.L.U32 UR8, UR8, 0x1, URZ ;  /* 0x0000000108087899 */ /* 0x000fe400080006ff */
[----:B------:R-:W-:-:S04]  /*08e0*/  UIADD3 UR6, UPT, UPT, -UR6, 0x100000, URZ ;  /* 0x0010000006067890 */ /* 0x000fc8000fffe1ff */
[----:B------:R-:W-:Y:S02]  /*08f0*/  USHF.L.U32 UR7, UR6, 0xb, URZ ;  /* 0x0000000b06077899 */ /* 0x000fe400080006ff */
[----:B------:R-:W-:Y:S01]  /*0900*/  USHF.L.U32 UR6, UR6, 0x1, URZ ;  /* 0x0000000106067899 */ /* 0x000fe200080006ff */
[----:B------:R-:W-:Y:S01]  /*0910*/  ELECT P0, URZ, PT ;  /* 0x0000000000ff782f */ /* 0x000fe20003800000 */
[----:B---3--:R-:W-:Y:S01]  /*0920*/  ULEA UR4, UR5, UR4, 0x18 ;  /* 0x0000000405047291 */ /* 0x008fe2000f8ec0ff */
[----:B------:R-:W3:Y:S11]  /*0930*/  FENCE.VIEW.ASYNC.S ;  /* 0x00000000000073c6 */ /* 0x000ef60000000000 */
[----:B---3--:R3:W4:Y:S01]  /*0940*/  SYNCS.EXCH.64 URZ, [UR4+0xd0], UR8 ;  /* 0x0000d00804ff75b2 */ /* 0x0087220008000100 */
[----:B------:R3:W1:Y:S01]  /*0950*/  SYNCS.EXCH.64 URZ, [UR4+0xf0], UR6 ;  /* 0x0000f00604ff75b2 */ /* 0x0006620008000100 */
[----:B------:R3:W1:Y:S01]  /*0960*/  SYNCS.EXCH.64 URZ, [UR4+0xd8], UR8 ;  /* 0x0000d80804ff75b2 */ /* 0x0006620008000100 */
[----:B------:R3:W1:Y:S01]  /*0970*/  SYNCS.EXCH.64 URZ, [UR4+0xf8], UR6 ;  /* 0x0000f80604ff75b2 */ /* 0x0006620008000100 */
[----:B------:R3:W1:Y:S01]  /*0980*/  SYNCS.EXCH.64 URZ, [UR4+0xe0], UR8 ;  /* 0x0000e00804ff75b2 */ /* 0x0006620008000100 */
[----:B------:R3:W1:Y:S01]  /*0990*/  SYNCS.EXCH.64 URZ, [UR4+0x100], UR6 ;  /* 0x0001000604ff75b2 */ /* 0x0006620008000100 */
[----:B------:R3:W1:Y:S01]  /*09a0*/  SYNCS.EXCH.64 URZ, [UR4+0xe8], UR8 ;  /* 0x0000e80804ff75b2 */ /* 0x0006620008000100 */
[----:B------:R3:W1:Y:S01]  /*09b0*/  SYNCS.EXCH.64 URZ, [UR4+0x108], UR6 ;  /* 0x0001080604ff75b2 */ /* 0x0006620008000100 */
[----:B------:R-:W-:Y:S01]  /*09c0*/  NOP ;  /* 0x0000000000007918 */ /* 0x000fe20000000000 */
.L_x_11:
[----:B------:R-:W2:Y:S01]  /*09d0*/  SHFL.IDX PT, R0, R46, RZ, 0x1f ;  /* 0x00001fff2e007589 */ /* 0x000ea200000e0000 */
[----:B------:R-:W-:Y:S01]  /*09e0*/  NOP ;  /* 0x0000000000007918 */ /* 0x000fe20000000000 */
[----:B--2---:R-:W-:-:S13]  /*09f0*/  ISETP.NE.AND P0, PT, R0, 0x3, PT ;  /* 0x000000030000780c */ /* 0x004fda0003f05270 */
[----:B------:R-:W-:Y:S05]  /*0a00*/  @P0 BRA `(.L_x_12) ;  /* 0x0000000000300947 */ /* 0x000fea0003800000 */
[----:B------:R-:W2:Y:S01]  /*0a10*/  S2UR UR5, SR_CgaCtaId ;  /* 0x00000000000579c3 */ /* 0x000ea20000008800 */
[----:B---3--:R-:W-:Y:S01]  /*0a20*/  UMOV UR4, 0x400 ;  /* 0x0000040000047882 */ /* 0x008fe20000000000 */
[----:B------:R-:W-:Y:S01]  /*0a30*/  UMOV UR6, 0x20 ;  /* 0x0000002000067882 */ /* 0x000fe20000000000 */
[----:B------:R-:W-:Y:S01]  /*0a40*/  ELECT P0, URZ, PT ;  /* 0x0000000000ff782f */ /* 0x000fe20003800000 */
[----:B------:R-:W-:-:S04]  /*0a50*/  UIADD3 UR6, UPT, UPT, -UR6, 0x100000, URZ ;  /* 0x0010000006067890 */ /* 0x000fc8000fffe1ff */
[----:B------:R-:W-:Y:S02]  /*0a60*/  USHF.L.U32 UR7, UR6, 0xb, URZ ;  /* 0x0000000b06077899 */ /* 0x000fe400080006ff */
[----:B------:R-:W-:Y:S02]  /*0a70*/  USHF.L.U32 UR6, UR6, 0x1, URZ ;  /* 0x0000000106067899 */ /* 0x000fe400080006ff */
[----:B--2---:R-:W-:Y:S01]  /*0a80*/  ULEA UR4, UR5, UR4, 0x18 ;  /* 0x0000000405047291 */ /* 0x004fe2000f8ec0ff */
[----:B------:R-:W2:Y:S11]  /*0a90*/  FENCE.VIEW.ASYNC.S ;  /* 0x00000000000073c6 */ /* 0x000eb60000000000 */
[----:B--2---:R2:W3:Y:S01]  /*0aa0*/  SYNCS.EXCH.64 URZ, [UR4+0x110], UR6 ;  /* 0x0001100604ff75b2 */ /* 0x0044e20008000100 */
[----:B------:R2:W1:Y:S01]  /*0ab0*/  SYNCS.EXCH.64 URZ, [UR4+0x118], UR6 ;  /* 0x0001180604ff75b2 */ /* 0x0004620008000100 */
[----:B------:R-:W-:Y:S01]  /*0ac0*/  NOP ;  /* 0x0000000000007918 */ /* 0x000fe20000000000 */
.L_x_12:
[----:B------:R-:W4:Y:S01]  /*0ad0*/  SHFL.IDX PT, R0, R46, RZ, 0x1f ;  /* 0x00001fff2e007589 */ /* 0x000f2200000e0000 */
[----:B------:R-:W-:Y:S01]  /*0ae0*/  NOP ;  /* 0x0000000000007918 */ /* 0x000fe20000000000 */
[----:B----4-:R-:W-:-:S13]  /*0af0*/  ISETP.NE.AND P0, PT, R0, 0x4, PT ;  /* 0x000000040000780c */ /* 0x010fda0003f05270 */
[----:B------:R-:W-:Y:S05]  /*0b00*/  @P0 BRA `(.L_x_13) ;  /* 0x0000000000440947 */ /* 0x000fea0003800000 */
[----:B------:R-:W4:Y:S01]  /*0b10*/  S2UR UR5, SR_CgaCtaId ;  /* 0x00000000000579c3 */ /* 0x000f220000008800 */
[----:B--23--:R-:W-:Y:S01]  /*0b20*/  UMOV UR4, 0x1e0 ;  /* 0x000001e000047882 */ /* 0x00cfe20000000000 */
[----:B------:R-:W-:Y:S01]  /*0b30*/  UMOV UR6, 0x400 ;  /* 0x0000040000067882 */ /* 0x000fe20000000000 */
[----:B------:R-:W-:Y:S01]  /*0b40*/  USEL UR4, UR4, 0x1a0, UP3 ;  /* 0x000001a004047887 */ /* 0x000fe20009800000 */
[----:B------:R-:W-:Y:S01]  /*0b50*/  UMOV UR8, 0x1 ;  /* 0x0000000100087882 */ /* 0x000fe20000000000 */
[----:B------:R-:W-:Y:S01]  /*0b60*/  ELECT P0, URZ, PT ;  /* 0x0000000000ff782f */ /* 0x000fe20003800000 */
[----:B------:R-:W-:-:S04]  /*0b70*/  UIADD3 UR8, UPT, UPT, -UR8, 0x100000, URZ ;  /* 0x0010000008087890 */ /* 0x000fc8000fffe1ff */
[----:B------:R-:W-:Y:S02]  /*0b80*/  USHF.L.U32 UR9, UR8, 0xb, URZ ;  /* 0x0000000b08097899 */ /* 0x000fe400080006ff */
[----:B------:R-:W-:Y:S02]  /*0b90*/  USHF.L.U32 UR8, UR8, 0x1, URZ ;  /* 0x0000000108087899 */ /* 0x000fe400080006ff */
[----:B----4-:R-:W-:Y:S02]  /*0ba0*/  ULEA UR6, UR5, UR6, 0x18 ;  /* 0x0000000605067291 */ /* 0x010fe4000f8ec0ff */
[----:B------:R-:W-:-:S04]  /*0bb0*/  UIADD3 UR4, UPT, UPT, -UR4, 0x100000, URZ ;  /* 0x0010000004047890 */ /* 0x000fc8000fffe1ff */
[----:B------:R-:W-:Y:S02]  /*0bc0*/  USHF.L.U32 UR5, UR4, 0xb, URZ ;  /* 0x0000000b04057899 */ /* 0x000fe400080006ff */
[----:B------:R-:W-:Y:S01]  /*0bd0*/  USHF.L.U32 UR4, UR4, 0x1, URZ ;  /* 0x0000000104047899 */ /* 0x000fe200080006ff */
[----:B------:R-:W2:Y:S03]  /*0be0*/  FENCE.VIEW.ASYNC.S ;  /* 0x00000000000073c6 */ /* 0x000ea60000000000 */
[----:B--2---:R4:W2:Y:S08]  /*0bf0*/  SYNCS.EXCH.64 URZ, [UR6+0x120], UR8 ;  /* 0x0001200806ff75b2 */ /* 0x0048b00008000100 */
[----:B------:R4:W3:Y:S02]  /*0c00*/  SYNCS.EXCH.64 URZ, [UR6+0x128], UR4 ;  /* 0x0001280406ff75b2 */ /* 0x0008e40008000100 */
[----:B----4-:R-:W-:Y:S01]  /*0c10*/  NOP ;  /* 0x0000000000007918 */ /* 0x010fe20000000000 */
.L_x_13:
[----:B------:R-:W4:Y:S01]  /*0c20*/  SHFL.IDX PT, R0, R46, RZ, 0x1f ;  /* 0x00001fff2e007589 */ /* 0x000f2200000e0000 */
[----:B------:R-:W-:Y:S01]  /*0c30*/  ISETP.NE.OR P1, PT, RZ, UR18, !P1 ;  /* 0x00000012ff007c0c */ /* 0x000fe2000cf25670 */
[----:B------:R-:W-:Y:S01]  /*0c40*/  NOP ;  /* 0x0000000000007918 */ /* 0x000fe20000000000 */
[----:B----4-:R-:W-:-:S13]  /*0c50*/  ISETP.NE.AND P0, PT, R0, 0x5, PT ;  /* 0x000000050000780c */ /* 0x010fda0003f05270 */
[----:B------:R-:W-:Y:S05]  /*0c60*/  @P0 BRA `(.L_x_14) ;  /* 0x0000000000480947 */ /* 0x000fea0003800000 */
[----:B------:R-:W4:Y:S01]  /*0c70*/  S2UR UR5, SR_CgaCtaId ;  /* 0x00000000000579c3 */ /* 0x000f220000008800 */
[----:B--23--:R-:W-:Y:S01]  /*0c80*/  UMOV UR4, 0x400 ;  /* 0x0000040000047882 */ /* 0x00cfe20000000000 */
        /* <DEDUP_REMOVED lines=9> */
[----:B----4-:R-:W-:Y:S01]  /*0d20*/  ULEA UR4, UR5, UR4, 0x18 ;  /* 0x0000000405047291 */ /* 0x010fe2000f8ec0ff */
[----:B------:R-:W2:Y:S11]  /*0d30*/  FENCE.VIEW.ASYNC.S ;  /* 0x00000000000073c6 */ /* 0x000eb60000000000 */
[----:B--2---:R4:W2:Y:S01]  /*0d40*/  SYNCS.EXCH.64 URZ, [UR4+0x130], UR6 ;  /* 0x0001300604ff75b2 */ /* 0x0048a20008000100 */
[----:B------:R4:W3:Y:S01]  /*0d50*/  SYNCS.EXCH.64 URZ, [UR4+0x140], UR8 ;  /* 0x0001400804ff75b2 */ /* 0x0008e20008000100 */
[----:B------:R4:W1:Y:S01]  /*0d60*/  SYNCS.EXCH.64 URZ, [UR4+0x138], UR6 ;  /* 0x0001380604ff75b2 */ /* 0x0008620008000100 */
[----:B------:R4:W1:Y:S02]  /*0d70*/  SYNCS.EXCH.64 URZ, [UR4+0x148], UR8 ;  /* 0x0001480804ff75b2 */ /* 0x0008640008000100 */
[----:B----4-:R-:W-:Y:S01]  /*0d80*/  NOP ;  /* 0x0000000000007918 */ /* 0x010fe20000000000 */
.L_x_14:
[----:B--23--:R-:W2:Y:S01]  /*0d90*/  S2UR UR7, SR_CgaCtaId ;  /* 0x00000000000779c3 */ /* 0x00cea20000008800 */
[----:B------:R-:W-:Y:S01]  /*0da0*/  VOTEU.ALL UP0, P1 ;  /* 0x0000000000ff7886 */ /* 0x000fe20000800000 */
[----:B------:R-:W-:Y:S01]  /*0db0*/  UMOV UR4, 0x20 ;  /* 0x0000002000047882 */ /* 0x000fe20000000000 */
[----:B------:R-:W-:Y:S01]  /*0dc0*/  NOP ;  /* 0x0000000000007918 */ /* 0x000fe20000000000 */
[----:B-1----:R-:W-:Y:S01]  /*0dd0*/  LOP3.LUT R3, R55, 0x1f, RZ, 0xc0, !PT ;  /* 0x0000001f37037812 */ /* 0x002fe200078ec0ff */
[----:B------:R-:W-:Y:S01]  /*0de0*/  UISETP.NE.AND UP4, UPT, UR18, URZ, UPT ;  /* 0x000000ff1200728c */ /* 0x000fe2000bf85270 */
[----:B------:R-:W-:Y:S01]  /*0df0*/  @!UP0 UMOV UR6, 0x400 ;  /* 0x0000040000068882 */ /* 0x000fe20000000000 */
[----:B------:R-:W-:-:S04]  /*0e00*/  @!UP0 UIADD3 UR4, UPT, UPT, -UR4, 0x100000, URZ ;  /* 0x0010000004048890 */ /* 0x000fc8000fffe1ff */
[----:B------:R-:W-:Y:S02]  /*0e10*/  @!UP0 USHF.L.U32 UR5, UR4, 0xb, URZ ;  /* 0x0000000b04058899 */ /* 0x000fe400080006ff */
[----:B------:R-:W-:Y:S02]  /*0e20*/  @!UP0 USHF.L.U32 UR4, UR4, 0x1, URZ ;  /* 0x0000000104048899 */ /* 0x000fe400080006ff */
[----:B--2---:R-:W-:Y:S01]  /*0e30*/  @!UP0 ULEA UR6, UR7, UR6, 0x18 ;  /* 0x0000000607068291 */ /* 0x004fe2000f8ec0ff */
[----:B------:R-:W1:Y:S01]  /*0e40*/  LDCU UR7, c[0x0][0x36c] ;  /* 0x00006d80ff0777ac */ /* 0x000e620008000800 */
[----:B------:R-:W-:Y:S01]  /*0e50*/  VOTEU.ALL UP0, P1 ;  /* 0x0000000000ff7886 */ /* 0x000fe20000800000 */
[----:B------:R-:W2:Y:S09]  /*0e60*/  FENCE.VIEW.ASYNC.S ;  /* 0x00000000000073c6 */ /* 0x000eb20000000000 */
[----:B--2---:R2:W3:Y:S01]  /*0e70*/  @!UP0 SYNCS.EXCH.64 URZ, [UR6+0x150], UR4 ;  /* 0x0001500406ff85b2 */ /* 0x0044e20008000100 */
[----:B-1----:R-:W-:-:S09]  /*0e80*/  UISETP.EQ.U32.AND UP6, UPT, UR7, 0x1, UPT ;  /* 0x000000010700788c */ /* 0x002fd2000bfc2070 */
[----:B--2---:R-:W-:Y:S05]  /*0e90*/  BRA.U !UP6, `(.L_x_15) ;  /* 0x000000010e087547 */ /* 0x004fea000b800000 */
[----:B---3--:R-:W-:Y:S01]  /*0ea0*/  UCGABAR_ARV ;  /* 0x00000000000079c7 */ /* 0x008fe20008000000 */
[----:B------:R-:W-:Y:S05]  /*0eb0*/  BRA `(.L_x_16) ;  /* 0x0000000000047947 */ /* 0x000fea0003800000 */
.L_x_15:
[----:B---3--:R-:W-:Y:S01]  /*0ec0*/  NOP ;  /* 0x0000000000007918 */ /* 0x008fe20000000000 */
.L_x_16:
[----:B------:R-:W1:Y:S01]  /*0ed0*/  S2UR UR22, SR_CTAID.X ;  /* 0x00000000001679c3 */ /* 0x000e620000002500 */
[----:B------:R-:W-:-:S05]  /*0ee0*/  CS2R.32 R48, SR_CgaSize ;  /* 0x0000000000307805 */ /* 0x000fca0000008a00 */
[----:B------:R-:W-:-:S05]  /*0ef0*/  IMAD R48, R48, -0xa0, RZ ;  /* 0xffffff6030307824 */ /* 0x000fca00078e02ff */
[----:B------:R-:W-:-:S14]  /*0f00*/  R2UR UR5, R48 ;  /* 0x00000000300572ca */ /* 0x000fdc00000e0000 */
[----:B------:R-:W2:Y:S01]  /*0f10*/  LDCU UR5, c[0x0][UR5+0x2b0] ;  /* 0x00005600050577ac */ /* 0x000ea20008000800 */
[----:B------:R-:W-:-:S05]  /*0f20*/  CS2R.32 R48, SR_CgaSize ;  /* 0x0000000000307805 */ /* 0x000fca0000008a00 */
[----:B------:R-:W-:-:S05]  /*0f30*/  IMAD R48, R48, -0xa0, RZ ;  /* 0xffffff6030307824 */ /* 0x000fca00078e02ff */
[----:B------:R-:W-:-:S14]  /*0f40*/  R2UR UR4, R48 ;  /* 0x00000000300472ca */ /* 0x000fdc00000e0000 */
[----:B------:R-:W3:Y:S01]  /*0f50*/  LDCU UR4, c[0x0][UR4+0x2b4] ;  /* 0x00005680040477ac */ /* 0x000ee20008000800 */
[----:B------:R-:W4:Y:S01]  /*0f60*/  S2UR UR19, SR_CTAID.Y ;  /* 0x00000000001379c3 */ /* 0x000f220000002600 */
[----:B------:R-:W-:-:S05]  /*0f70*/  CS2R.32 R48, SR_CgaSize ;  /* 0x0000000000307805 */ /* 0x000fca0000008a00 */
[----:B------:R-:W-:-:S05]  /*0f80*/  IMAD R48, R48, -0xa0, RZ ;  /* 0xffffff6030307824 */ /* 0x000fca00078e02ff */
[----:B------:R-:W-:-:S14]  /*0f90*/  R2UR UR7, R48 ;  /* 0x00000000300772ca */ /* 0x000fdc00000e0000 */
[----:B------:R-:W3:Y:S01]  /*0fa0*/  LDCU UR7, c[0x0][UR7+0x2a0] ;  /* 0x00005400070777ac */ /* 0x000ee20008000800 */
[----:B------:R-:W-:-:S05]  /*0fb0*/  CS2R.32 R48, SR_CgaSize ;  /* 0x0000000000307805 */ /* 0x000fca0000008a00 */
[----:B------:R-:W-:-:S05]  /*0fc0*/  IMAD R48, R48, -0xa0, RZ ;  /* 0xffffff6030307824 */ /* 0x000fca00078e02ff */
[----:B------:R-:W-:-:S14]  /*0fd0*/  R2UR UR8, R48 ;  /* 0x00000000300872ca */ /* 0x000fdc00000e0000 */
[----:B------:R-:W3:Y:S01]  /*0fe0*/  LDCU UR8, c[0x0][UR8+0x2a4] ;  /* 0x00005480080877ac */ /* 0x000ee20008000800 */
[----:B------:R-:W3:Y:S01]  /*0ff0*/  LDCU UR20, c[0x0][0xc24] ;  /* 0x00018480ff1477ac */ /* 0x000ee20008000800 */
[----:B------:R-:W3:Y:S01]  /*1000*/  LDCU UR39, c[0x0][0xc24] ;  /* 0x00018480ff2777ac */ /* 0x000ee20008000800 */
[----:B-1----:R-:W-:Y:S01]  /*1010*/  I2FP.F32.U32 R2, UR22 ;  /* 0x0000001600027c45 */ /* 0x002fe20008201000 */
[----:B------:R-:W1:Y:S04]  /*1020*/  LDCU UR24, c[0x0][0xc30] ;  /* 0x00018600ff1877ac */ /* 0x000e680008000800 */
[----:B--2---:R-:W-:Y:S01]  /*1030*/  FMUL R2, R2, UR5 ;  /* 0x0000000502027c20 */ /* 0x004fe20008400000 */
[----:B----4-:R-:W-:-:S05]  /*1040*/  I2FP.F32.U32 R0, UR19 ;  /* 0x0000001300007c45 */ /* 0x010fca0008201000 */
[----:B------:R-:W2:Y:S01]  /*1050*/  F2I.U32.TRUNC.NTZ R2, R2 ;  /* 0x0000000200027305 */ /* 0x000ea2000020f000 */
[----:B---3--:R-:W-:-:S07]  /*1060*/  FMUL R0, R0, UR4 ;  /* 0x0000000400007c20 */ /* 0x008fce0008400000 */
[----:B------:R-:W3:Y:S01]  /*1070*/  F2I.U32.TRUNC.NTZ R0, R0 ;  /* 0x0000000000007305 */ /* 0x000ee2000020f000 */
[----:B--2---:R-:W-:Y:S02]  /*1080*/  R2UR UR4, R2 ;  /* 0x00000000020472ca */ /* 0x004fe400000e0000 */
[----:B------:R-:W-:Y:S02]  /*1090*/  PRMT R2, RZ, 0x7610, R2 ;  /* 0x00007610ff027816 */ /* 0x000fe40000000002 */
[----:B---3--:R-:W-:Y:S02]  /*10a0*/  R2UR UR6, R0 ;  /* 0x00000000000672ca */ /* 0x008fe400000e0000 */
[----:B------:R-:W-:-:S07]  /*10b0*/  PRMT R0, RZ, 0x7610, R0 ;  /* 0x00007610ff007816 */ /* 0x000fce0000000000 */
[----:B------:R-:W-:-:S04]  /*10c0*/  UIADD3 UR5, UPT, UPT, -UR4, URZ, URZ ;  /* 0x000000ff04057290 */ /* 0x000fc8000fffe1ff */
[----:B------:R-:W-:Y:S02]  /*10d0*/  UIMAD UR5, UR7, UR5, UR22 ;  /* 0x00000005070572a4 */ /* 0x000fe4000f8e0216 */
[----:B------:R-:W-:-:S04]  /*10e0*/  UIADD3 UR4, UPT, UPT, -UR6, URZ, URZ ;  /* 0x000000ff06047290 */ /* 0x000fc8000fffe1ff */
[----:B------:R-:W-:Y:S01]  /*10f0*/  IMAD.U32 R48, RZ, RZ, UR5 ;  /* 0x00000005ff307e24 */ /* 0x000fe2000f8e00ff */
[----:B------:R-:W-:-:S06]  /*1100*/  UIMAD UR4, UR8, UR4, UR19 ;  /* 0x00000004080472a4 */ /* 0x000fcc000f8e0213 */
[----:B------:R-:W-:Y:S01]  /*1110*/  IMAD.U32 R47, RZ, RZ, UR4 ;  /* 0x00000004ff2f7e24 */ /* 0x000fe2000f8e00ff */
[----:B-1----:R-:W-:Y:S06]  /*1120*/  BRA.U UP4, `(.L_x_17) ;  /* 0x0000000104307547 */ /* 0x002fec000b800000 */
[----:B------:R-:W-:Y:S01]  /*1130*/  R2UR UR5, R47 ;  /* 0x000000002f0572ca */ /* 0x000fe200000e0000 */
[----:B------:R-:W-:Y:S01]  /*1140*/  UMOV UR7, 0x3 ;  /* 0x0000000300077882 */ /* 0x000fe20000000000 */
[----:B------:R-:W-:-:S11]  /*1150*/  R2UR UR4, R48 ;  /* 0x00000000300472ca */ /* 0x000fd600000e0000 */
[----:B------:R-:W-:-:S04]  /*1160*/  UISETP.NE.AND UP0, UPT, UR5, URZ, UPT ;  /* 0x000000ff0500728c */ /* 0x000fc8000bf05270 */
[----:B------:R-:W-:Y:S02]  /*1170*/  UISETP.LT.U32.OR UP0, UPT, UR4, 0x2, !UP0 ;  /* 0x000000020400788c */ /* 0x000fe4000c701470 */
[----:B------:R-:W-:Y:S02]  /*1180*/  ULOP3.LUT UR4, UR4, 0xfffffffe, URZ, 0xc0, !UPT ;  /* 0xfffffffe04047892 */ /* 0x000fe4000f8ec0ff */
[----:B------:R-:W-:Y:S02]  /*1190*/  USEL UR6, URZ, 0x1, !UP0 ;  /* 0x00000001ff067887 */ /* 0x000fe4000c000000 */
[----:B------:R-:W-:Y:S02]  /*11a0*/  USEL UR5, URZ, 0x2, !UP0 ;  /* 0x00000002ff057887 */ /* 0x000fe4000c000000 */
[----:B------:R-:W-:Y:S02]  /*11b0*/  USHF.L.U32 UR4, UR7, UR4, URZ ;  /* 0x0000000407047299 */ /* 0x000fe400080006ff */
[----:B------:R-:W-:-:S04]  /*11c0*/  UIADD3 UR5, UPT, UPT, UR6, UR5, URZ ;  /* 0x0000000506057290 */ /* 0x000fc8000fffe0ff */
[----:B------:R-:W-:Y:S02]  /*11d0*/  IMAD.U32 R0, RZ, RZ, UR4 ;  /* 0x00000004ff007e24 */ /* 0x000fe4000f8e00ff */
[----:B------:R-:W-:-:S07]  /*11e0*/  IMAD.U32 R2, RZ, RZ, UR5 ;  /* 0x00000005ff027e24 */ /* 0x000fce000f8e00ff */
.L_x_17:
[----:B------:R-:W1:Y:S01]  /*11f0*/  S2UR UR48, SR_CTAID.Z ;  /* 0x00000000003079c3 */ /* 0x000e620000002700 */
[----:B------:R-:W-:Y:S01]  /*1200*/  UISETP.GE.AND UP0, UPT, UR20, 0x1, UPT ;  /* 0x000000011400788c */ /* 0x000fe2000bf06270 */
[----:B------:R-:W-:-:S08]  /*1210*/  UMOV UR45, UR22 ;  /* 0x00000016002d7c82 */ /* 0x000fd00008000000 */
[----:B------:R-:W-:Y:S05]  /*1220*/  BRA.U !UP0, `(.L_x_18) ;  /* 0x0000000108d47547 */ /* 0x000fea000b800000 */
[----:B------:R-:W2:Y:S01]  /*1230*/  LDCU.128 UR12, c[0x0][0xc10] ;  /* 0x00018200ff0c77ac */ /* 0x000ea20008000c00 */
[----:B------:R-:W3:Y:S01]  /*1240*/  LDCU UR21, c[0x0][0xc0c] ;  /* 0x00018180ff1577ac */ /* 0x000ee20008000800 */
[----:B------:R-:W4:Y:S01]  /*1250*/  LDCU UR6, c[0x0][0x370] ;  /* 0x00006e00ff0677ac */ /* 0x000f220008000800 */
[----:B------:R-:W1:Y:S01]  /*1260*/  LDCU UR7, c[0x0][0x374] ;  /* 0x00006e80ff0777ac */ /* 0x000e620008000800 */
[----:B------:R-:W1:Y:S01]  /*1270*/  LDCU UR23, c[0x0][0xc20] ;  /* 0x00018400ff1777ac */ /* 0x000e620008000800 */
[----:B--2---:R-:W-:Y:S02]  /*1280*/  UIMAD.WIDE.U32 UR4, UR22, UR12, URZ ;  /* 0x0000000c160472a5 */ /* 0x004fe4000f8e00ff */
[----:B---3--:R-:W-:Y:S01]  /*1290*/  UISETP.NE.AND UP0, UPT, UR21, 0x1, UPT ;  /* 0x000000011500788c */ /* 0x008fe2000bf05270 */
[----:B------:R-:W2:Y:S01]  /*12a0*/  LDCU.64 UR8, c[0x0][0xc28] ;  /* 0x00018500ff0877ac */ /* 0x000ea20008000a00 */
[----:B----4-:R-:W-:-:S03]  /*12b0*/  UIMAD.WIDE.U32 UR10, UR6, UR12, URZ ;  /* 0x0000000c060a72a5 */ /* 0x010fc6000f8e00ff */
[----:B------:R-:W-:Y:S01]  /*12c0*/  UMOV UR4, UR5 ;  /* 0x0000000500047c82 */ /* 0x000fe20008000000 */
[----:B------:R-:W-:Y:S02]  /*12d0*/  UISETP.NE.AND UP2, UPT, UR20, 0x1, UPT ;  /* 0x000000011400788c */ /* 0x000fe4000bf45270 */
[----:B------:R-:W-:Y:S01]  /*12e0*/  USHF.R.U32.HI UR4, URZ, UR13, UR4 ;  /* 0x0000000dff047299 */ /* 0x000fe20008011604 */
[----:B------:R-:W-:Y:S01]  /*12f0*/  UMOV UR10, UR11 ;  /* 0x0000000b000a7c82 */ /* 0x000fe20008000000 */
[----:B------:R-:W-:Y:S02]  /*1300*/  UIMAD.WIDE.U32 UR16, UR19, UR15, URZ ;  /* 0x0000000f131072a5 */ /* 0x000fe4000f8e00ff */
[----:B------:R-:W-:Y:S02]  /*1310*/  USEL UR5, UR22, UR4, !UP0 ;  /* 0x0000000416057287 */ /* 0x000fe4000c000000 */
[----:B------:R-:W-:Y:S02]  /*1320*/  @UP0 USHF.R.U32.HI UR6, URZ, UR13, UR10 ;  /* 0x0000000dff060299 */ /* 0x000fe4000801160a */
[----:B------:R-:W-:-:S02]  /*1330*/  UISETP.NE.AND UP0, UPT, UR14, 0x1, UPT ;  /* 0x000000010e00788c */ /* 0x000fc4000bf05270 */
[----:B-1----:R-:W-:Y:S02]  /*1340*/  UIMAD.WIDE.U32 UR10, UR7, UR15, URZ ;  /* 0x0000000f070a72a5 */ /* 0x002fe4000f8e00ff */
[----:B--2---:R-:W-:Y:S01]  /*1350*/  UIMAD.WIDE.U32 UR12, UR6, UR8, URZ ;  /* 0x00000008060c72a5 */ /* 0x004fe2000f8e00ff */
[----:B------:R-:W-:Y:S01]  /*1360*/  UMOV UR4, UR17 ;  /* 0x0000001100047c82 */ /* 0x000fe20008000000 */
[----:B------:R-:W-:-:S03]  /*1370*/  UIADD3 UR45, UPT, UPT, -UR5, URZ, URZ ;  /* 0x000000ff052d7290 */ /* 0x000fc6000fffe1ff */
[----:B------:R-:W-:Y:S01]  /*1380*/  UMOV UR10, UR11 ;  /* 0x0000000b000a7c82 */ /* 0x000fe20008000000 */
[----:B------:R-:W-:Y:S02]  /*1390*/  USHF.R.U32.HI UR4, URZ, UR23, UR4 ;  /* 0x00000017ff047299 */ /* 0x000fe40008011604 */
[----:B------:R-:W-:Y:S01]  /*13a0*/  @UP0 USHF.R.U32.HI UR7, URZ, UR23, UR10 ;  /* 0x00000017ff070299 */ /* 0x000fe2000801160a */
[----:B------:R-:W-:Y:S01]  /*13b0*/  UMOV UR12, UR13 ;  /* 0x0000000d000c7c82 */ /* 0x000fe20008000000 */
[----:B------:R-:W-:Y:S02]  /*13c0*/  USEL UR4, UR19, UR4, !UP0 ;  /* 0x0000000413047287 */ /* 0x000fe4000c000000 */
[----:B------:R-:W-:Y:S02]  /*13d0*/  UIMAD.WIDE.U32 UR10, UR7, UR8, URZ ;  /* 0x00000008070a72a5 */ /* 0x000fe4000f8e00ff */
[----:B------:R-:W-:Y:S02]  /*13e0*/  @UP2 USHF.R.U32.HI UR6, URZ, UR9, UR12 ;  /* 0x00000009ff062299 */ /* 0x000fe4000801160c */
[----:B------:R-:W-:-:S02]  /*13f0*/  UIMAD.WIDE.U32 UR12, UR4, UR8, URZ ;  /* 0x00000008040c72a5 */ /* 0x000fc4000f8e00ff */
[----:B------:R-:W-:Y:S01]  /*1400*/  UIMAD UR45, UR21, UR45, UR22 ;  /* 0x0000002d152d72a4 */ /* 0x000fe2000f8e0216 */
[----:B------:R-:W-:Y:S02]  /*1410*/  UMOV UR10, UR11 ;  /* 0x0000000b000a7c82 */ /* 0x000fe40008000000 */
[----:B------:R-:W-:Y:S02]  /*1420*/  @UP2 USHF.R.U32.HI UR7, URZ, UR9, UR10 ;  /* 0x00000009ff072299 */ /* 0x000fe4000801160a */
[----:B------:R-:W-:Y:S02]  /*1430*/  UIMAD UR10, UR6, UR20, URZ ;  /* 0x00000014060a72a4 */ /* 0x000fe4000f8e02ff */
[----:B------:R-:W-:-:S04]  /*1440*/  UIMAD UR7, UR7, UR20, URZ ;  /* 0x00000014070772a4 */ /* 0x000fc8000f8e02ff */
[----:B------:R-:W-:-:S03]  /*1450*/  UISETP.GE.AND UP0, UPT, UR4, UR7, UPT ;  /* 0x000000070400728c */ /* 0x000fc6000bf06270 */
[----:B------:R-:W-:Y:S01]  /*1460*/  UMOV UR7, UR13 ;  /* 0x0000000d00077c82 */ /* 0x000fe20008000000 */
[----:B------:R-:W-:Y:S02]  /*1470*/  UISETP.GE.OR UP0, UPT, UR5, UR10, UP0 ;  /* 0x0000000a0500728c */ /* 0x000fe40008706670 */
[----:B------:R-:W-:Y:S02]  /*1480*/  UIMAD.WIDE.U32 UR10, UR5, UR8, URZ ;  /* 0x00000008050a72a5 */ /* 0x000fe4000f8e00ff */
[----:B------:R-:W-:Y:S02]  /*1490*/  USHF.R.U32.HI UR7, URZ, UR9, UR7 ;  /* 0x00000009ff077299 */ /* 0x000fe40008011607 */
[----:B------:R-:W-:Y:S02]  /*14a0*/  UIADD3 UR10, UPT, UPT, -UR4, URZ, URZ ;  /* 0x000000ff040a7290 */ /* 0x000fe4000fffe1ff */
[----:B------:R-:W-:Y:S02]  /*14b0*/  USEL UR7, UR4, UR7, !UP2 ;  /* 0x0000000704077287 */ /* 0x000fe4000d000000 */
[----:B------:R-:W-:Y:S01]  /*14c0*/  UIMAD UR10, UR14, UR10, UR19 ;  /* 0x0000000a0e0a72a4 */ /* 0x000fe2000f8e0213 */
[----:B------:R-:W-:-:S02]  /*14d0*/  @!UP0 UMOV UR8, UR11 ;  /* 0x0000000b00088c82 */ /* 0x000fc40008000000 */
[----:B------:R-:W-:Y:S02]  /*14e0*/  @!UP0 USHF.R.U32.HI UR8, URZ, UR9, UR8 ;  /* 0x00000009ff088299 */ /* 0x000fe40008011608 */
[----:B------:R-:W-:Y:S02]  /*14f0*/  UIADD3 UR9, UPT, UPT, -UR7, URZ, URZ ;  /* 0x000000ff07097290 */ /* 0x000fe4000fffe1ff */
[----:B------:R-:W-:Y:S02]  /*1500*/  @!UP0 USEL UR8, UR5, UR8, !UP2 ;  /* 0x0000000805088287 */ /* 0x000fe4000d000000 */
[----:B------:R-:W-:Y:S02]  /*1510*/  UIMAD UR9, UR20, UR9, UR4 ;  /* 0x00000009140972a4 */ /* 0x000fe4000f8e0204 */
[----:B------:R-:W-:Y:S02]  /*1520*/  @!UP0 UIADD3 UR7, UPT, UPT, UR7, -UR8, URZ ;  /* 0x8000000807078290 */ /* 0x000fe4000fffe0ff */
[----:B------:R-:W-:-:S02]  /*1530*/  @!UP0 UIMAD UR6, UR9, UR6, UR8 ;  /* 0x00000006090682a4 */ /* 0x000fc4000f8e0208 */
[----:B------:R-:W-:-:S04]  /*1540*/  @!UP0 UIMAD UR4, UR7, UR20, UR5 ;  /* 0x00000014070482a4 */ /* 0x000fc8000f8e0205 */
[----:B------:R-:W-:Y:S01]  /*1550*/  UIMAD UR19, UR4, UR14, UR10 ;  /* 0x0000000e041372a4 */ /* 0x000fe2000f8e020a */
[----:B------:R-:W-:Y:S02]  /*1560*/  @!UP0 UMOV UR5, UR6 ;  /* 0x0000000600058c82 */ /* 0x000fe40008000000 */
[----:B------:R-:W-:-:S12]  /*1570*/  UIMAD UR45, UR5, UR21, UR45 ;  /* 0x00000015052d72a4 */ /* 0x000fd8000f8e022d */
.L_x_18:
[----:B------:R-:W-:-:S09]  /*1580*/  UISETP.NE.AND UP0, UPT, UR24, 0x1, UPT ;  /* 0x000000011800788c */ /* 0x000fd2000bf05270 */
[----:B------:R-:W-:Y:S05]  /*1590*/  BRA.U UP0, `(.L_x_19) ;  /* 0x0000000100407547 */ /* 0x000fea000b800000 */
[----:B------:R-:W2:Y:S01]  /*15a0*/  LDCU.128 UR8, c[0x0][0xc10] ;  /* 0x00018200ff0877ac */ /* 0x000ea20008000c00 */
[----:B------:R-:W3:Y:S01]  /*15b0*/  LDCU UR12, c[0x0][0xc0c] ;  /* 0x00018180ff0c77ac */ /* 0x000ee20008000800 */
[----:B------:R-:W4:Y:S01]  /*15c0*/  LDCU UR13, c[0x0][0xc20] ;  /* 0x00018400ff0d77ac */ /* 0x000f220008000800 */
[----:B--2---:R-:W-:Y:S02]  /*15d0*/  UIMAD.WIDE.U32 UR4, UR45, UR8, URZ ;  /* 0x000000082d0472a5 */ /* 0x004fe4000f8e00ff */
[----:B------:R-:W-:Y:S02]  /*15e0*/  UIMAD.WIDE.U32 UR6, UR19, UR11, URZ ;  /* 0x0000000b130672a5 */ /* 0x000fe4000f8e00ff */
[----:B---3--:R-:W-:Y:S02]  /*15f0*/  UISETP.NE.AND UP0, UPT, UR12, 0x1, UPT ;  /* 0x000000010c00788c */ /* 0x008fe4000bf05270 */
[----:B------:R-:W-:-:S03]  /*1600*/  USHF.R.U32.HI UR5, URZ, UR9, UR5 ;  /* 0x00000009ff057299 */ /* 0x000fc60008011605 */
[----:B------:R-:W-:Y:S01]  /*1610*/  UMOV UR4, UR7 ;  /* 0x0000000700047c82 */ /* 0x000fe20008000000 */
[----:B------:R-:W-:Y:S02]  /*1620*/  USEL UR5, UR45, UR5, !UP0 ;  /* 0x000000052d057287 */ /* 0x000fe4000c000000 */
[----:B------:R-:W-:Y:S02]  /*1630*/  UISETP.NE.AND UP0, UPT, UR10, 0x1, UPT ;  /* 0x000000010a00788c */ /* 0x000fe4000bf05270 */
[----:B----4-:R-:W-:-:S04]  /*1640*/  USHF.R.U32.HI UR4, URZ, UR13, UR4 ;  /* 0x0000000dff047299 */ /* 0x010fc80008011604 */
[----:B------:R-:W-:-:S04]  /*1650*/  USEL UR4, UR19, UR4, !UP0 ;  /* 0x0000000413047287 */ /* 0x000fc8000c000000 */
[----:B------:R-:W-:Y:S02]  /*1660*/  UIADD3 UR6, UPT, UPT, -UR4, UR5, URZ ;  /* 0x0000000504067290 */ /* 0x000fe4000fffe1ff */
[----:B------:R-:W-:Y:S02]  /*1670*/  UIADD3 UR4, UPT, UPT, UR4, -UR5, URZ ;  /* 0x8000000504047290 */ /* 0x000fe4000fffe0ff */
[----:B------:R-:W-:Y:S02]  /*1680*/  UIMAD UR19, UR6, UR10, UR19 ;  /* 0x0000000a061372a4 */ /* 0x000fe4000f8e0213 */
[----:B------:R-:W-:-:S12]  /*1690*/  UIMAD UR45, UR4, UR12, UR45 ;  /* 0x0000000c042d72a4 */ /* 0x000fd8000f8e022d */
.L_x_19:
[----:B------:R-:W-:Y:S05]  /*16a0*/  BRA.U !UP6, `(.L_x_20) ;  /* 0x000000010e0c7547 */ /* 0x000fea000b800000 */
[----:B------:R-:W-:Y:S01]  /*16b0*/  UCGABAR_WAIT ;  /* 0x0000000000007dc7 */ /* 0x000fe20008000000 */
[----:B------:R-:W-:Y:S01]  /*16c0*/  CCTL.IVALL ;  /* 0x00000000ff00798f */ /* 0x000fe20002000000 */
[----:B------:R-:W-:Y:S05]  /*16d0*/  BRA `(.L_x_21) ;  /* 0x0000000000047947 */ /* 0x000fea0003800000 */
.L_x_20:
[----:B------:R-:W-:Y:S06]  /*16e0*/  BAR.SYNC.DEFER_BLOCKING 0x0 ;  /* 0x0000000000007b1d */ /* 0x000fec0000010000 */
.L_x_21:
[----:B------:R-:W-:Y:S05]  /*16f0*/  BRA.U UP5, `(.L_x_22) ;  /* 0x0000001d05d87547 */ /* 0x000fea000b800000 */
[----:B------:R-:W2:Y:S01]  /*1700*/  LDCU UR5, c[0x0][0x388] ;  /* 0x00007100ff0577ac */ /* 0x000ea20008000800 */
[----:B------:R-:W-:Y:S01]  /*1710*/  PLOP3.LUT P1, PT, PT, PT, UP3, 0x80, 0x8 ;  /* 0x000000000008781c */ /* 0x000fe20003f2f038 */
[----:B------:R-:W-:Y:S01]  /*1720*/  IMAD.MOV.U32 R2, RZ, RZ, RZ ;  /* 0x000000ffff027224 */ /* 0x000fe200078e00ff */
[----:B------:R-:W-:Y:S01]  /*1730*/  ISETP.EQ.OR P2, PT, R3, RZ, P3 ;  /* 0x000000ff0300720c */ /* 0x000fe20001f42670 */
[----:B------:R-:W3:Y:S01]  /*1740*/  LDCU UR8, c[0x0][0x38c] ;  /* 0x00007180ff0877ac */ /* 0x000ee20008000800 */
[----:B------:R-:W-:Y:S01]  /*1750*/  PLOP3.LUT P1, PT, P1, PT, PT, 0x8, 0x80 ;  /* 0x000000000080781c */ /* 0x000fe20000f2e170 */
[----:B------:R-:W4:Y:S01]  /*1760*/  LDCU.64 UR6, c[0x0][0x390] ;  /* 0x00007200ff0677ac */ /* 0x000f220008000a00 */
[----:B------:R-:W-:Y:S02]  /*1770*/  USHF.L.U32 UR54, UR22, 0x6, URZ ;  /* 0x0000000616367899 */ /* 0x000fe400080006ff */
[----:B------:R-:W-:Y:S01]  /*1780*/  UISETP.NE.AND UP1, UPT, UR18, URZ, UPT ;  /* 0x000000ff1200728c */ /* 0x000fe2000bf25270 */
[----:B------:R-:W1:Y:S01]  /*1790*/  LDCU UR53, c[0x0][0x370] ;  /* 0x00006e00ff3577ac */ /* 0x000e620008000800 */
[----:B--2---:R-:W-:Y:S01]  /*17a0*/  UIADD3 UR5, UPT, UPT, UR5, 0x3f, URZ ;  /* 0x0000003f05057890 */ /* 0x004fe2000fffe0ff */
[----:B------:R-:W2:Y:S03]  /*17b0*/  LDCU.64 UR46, c[0x0][0x348] ;  /* 0x00006900ff2e77ac */ /* 0x000ea60008000a00 */
[----:B------:R-:W-:-:S02]  /*17c0*/  USHF.R.S32.HI UR4, URZ, 0x1f, UR5 ;  /* 0x0000001fff047899 */ /* 0x000fc40008011405 */
[----:B------:R-:W-:Y:S02]  /*17d0*/  ULOP3.LUT UR54, UR54, 0x40, URZ, 0xc0, !UPT ;  /* 0x0000004036367892 */ /* 0x000fe4000f8ec0ff */
[----:B------:R-:W-:Y:S01]  /*17e0*/  ULEA.HI UR4, UR4, UR5, URZ, 0x6 ;  /* 0x0000000504047291 */ /* 0x000fe2000f8f30ff */
[----:B------:R-:W1:Y:S03]  /*17f0*/  LDCU UR52, c[0x0][0x374] ;  /* 0x00006e80ff3477ac */ /* 0x000e660008000800 */
[----:B------:R-:W-:Y:S02]  /*1800*/  USHF.R.S32.HI UR4, URZ, 0x6, UR4 ;  /* 0x00000006ff047899 */ /* 0x000fe40008011404 */
[----:B------:R-:W-:Y:S02]  /*1810*/  USEL UR38, UR69, 0x2, UP1 ;  /* 0x0000000245267887 */ /* 0x000fe40008800000 */
[----:B---3--:R-:W-:Y:S01]  /*1820*/  UIMAD UR4, UR4, UR8, URZ ;  /* 0x00000008040472a4 */ /* 0x008fe2000f8e02ff */
[----:B------:R-:W-:Y:S01]  /*1830*/  UMOV UR27, 0x1 ;  /* 0x00000001001b7882 */ /* 0x000fe20000000000 */
[----:B------:R-:W-:-:S02]  /*1840*/  UMOV UR30, URZ ;  /* 0x000000ff001e7c82 */ /* 0x000fc40008000000 */
[----:B----4-:R-:W-:Y:S01]  /*1850*/  UIMAD UR4, UR4, UR6, URZ ;  /* 0x00000006040472a4 */ /* 0x010fe2000f8e02ff */
[----:B------:R-:W-:Y:S01]  /*1860*/  UMOV UR31, URZ ;  /* 0x000000ff001f7c82 */ /* 0x000fe20008000000 */
[----:B------:R-:W-:Y:S02]  /*1870*/  UMOV UR42, URZ ;  /* 0x000000ff002a7c82 */ /* 0x000fe40008000000 */
[----:B------:R-:W-:-:S04]  /*1880*/  UIMAD UR55, UR4, UR7, URZ ;  /* 0x00000007043772a4 */ /* 0x000fc8000f8e02ff */
[----:B------:R-:W-:Y:S02]  /*1890*/  UISETP.NE.AND UP2, UPT, UR55, URZ, UPT ;  /* 0x000000ff3700728c */ /* 0x000fe4000bf45270 */
[----:B------:R-:W-:-:S04]  /*18a0*/  UISETP.LT.U32.AND UP0, UPT, UR55, 0xd, UPT ;  /* 0x0000000d3700788c */ /* 0x000fc8000bf01070 */
[----:B------:R-:W-:-:S04]  /*18b0*/  USEL UR4, UR55, 0xd, UP0 ;  /* 0x0000000d37047887 */ /* 0x000fc80008000000 */
[----:B------:R-:W-:Y:S02]  /*18c0*/  UIADD3 UR5, UPT, UPT, UR4, -0x1, URZ ;  /* 0xffffffff04057890 */ /* 0x000fe4000fffe0ff */
[----:B------:R-:W-:Y:S02]  /*18d0*/  @!UP2 UIADD3 UR5, UPT, UPT, UR4, URZ, URZ ;  /* 0x000000ff0405a290 */ /* 0x000fe4000fffe0ff */
[----:B------:R-:W-:Y:S02]  /*18e0*/  UIADD3 UR51, UPT, UPT, UR55, -UR4, URZ ;  /* 0x8000000437337290 */ /* 0x000fe4000fffe0ff */
[----:B-12---:R-:W-:-:S12]  /*18f0*/  UIADD3 UR56, UPT, UPT, UR5, 0x1, URZ ;  /* 0x0000000105387890 */ /* 0x006fd8000fffe0ff */
.L_x_40:
[----:B------:R-:W1:Y:S01]  /*1900*/  S2UR UR36, SR_CgaCtaId ;  /* 0x00000000002479c3 */ /* 0x000e620000008800 */
[----:B------:R-:W-:Y:S01]  /*1910*/  UMOV UR4, 0x400 ;  /* 0x0000040000047882 */ /* 0x000fe20000000000 */
[----:B------:R-:W-:Y:S01]  /*1920*/  MOV R0, UR27 ;  /* 0x0000001b00007c02 */ /* 0x000fe20008000f00 */
[----:B------:R-:W-:Y:S02]  /*1930*/  UISETP.NE.AND UP0, UPT, UR55, URZ, UPT ;  /* 0x000000ff3700728c */ /* 0x000fe4000bf05270 */
[----:B------:R-:W-:Y:S01]  /*1940*/  ULEA UR18, UR19, UR54, 0x7 ;  /* 0x0000003613127291 */ /* 0x000fe2000f8e38ff */
[----:B------:R-:W-:Y:S01]  /*1950*/  SHF.L.U32 R0, R0, 0x1f, RZ ;  /* 0x0000001f00007819 */ /* 0x000fe200000006ff */
[----:B------:R-:W-:Y:S01]  /*1960*/  UMOV UR28, URZ ;  /* 0x000000ff001c7c82 */ /* 0x000fe20008000000 */
[----:B------:R-:W-:Y:S01]  /*1970*/  UMOV UR22, URZ ;  /* 0x000000ff00167c82 */ /* 0x000fe20008000000 */
[----:B------:R-:W-:Y:S01]  /*1980*/  UMOV UR21, URZ ;  /* 0x000000ff00157c82 */ /* 0x000fe20008000000 */
[----:B------:R-:W-:Y:S01]  /*1990*/  UMOV UR20, URZ ;  /* 0x000000ff00147c82 */ /* 0x000fe20008000000 */
[----:B-1----:R-:W-:-:S04]  /*19a0*/  ULEA UR36, UR36, UR4, 0x18 ;  /* 0x0000000424247291 */ /* 0x002fc8000f8ec0ff */
[----:B------:R-:W-:-:S09]  /*19b0*/  ULEA UR4, UR30, UR36, 0x3 ;  /* 0x000000241e047291 */ /* 0x000fd2000f8e18ff */
[----:B------:R1:W2:Y:S01]  /*19c0*/  SYNCS.PHASECHK.TRANS64.TRYWAIT P0, [UR4+0x68], R0 ;  /* 0x00006800ff0075a7 */ /* 0x0002a20008001104 */
[----:B------:R-:W-:-:S04]  /*19d0*/  ULEA.HI UR4, UR45, UR45, URZ, 0x1 ;  /* 0x0000002d2d047291 */ /* 0x000fc8000f8f08ff */
[----:B------:R-:W-:-:S04]  /*19e0*/  USHF.L.U32 UR4, UR4, 0x6, URZ ;  /* 0x0000000604047899 */ /* 0x000fc800080006ff */
[----:B------:R-:W-:Y:S01]  /*19f0*/  ULOP3.LUT UR43, UR54, 0xffffff80, UR4, 0xf8, !UPT ;  /* 0xffffff80362b7892 */ /* 0x000fe2000f8ef804 */
[----:B------:R-:W-:Y:S11]  /*1a00*/  BRA.U !UP0, `(.L_x_23) ;  /* 0x0000000508a87547 */ /* 0x000ff6000b800000 */
[----:B------:R-:W3:Y:S01]  /*1a10*/  LDCU.128 UR12, c[0x0][0x480] ;  /* 0x00009000ff0c77ac */ /* 0x000ee20008000c00 */
[----:B------:R-:W4:Y:S01]  /*1a20*/  LDCU.128 UR8, c[0x0][0x490] ;  /* 0x00009200ff0877ac */ /* 0x000f220008000c00 */
[----:B------:R-:W1:Y:S01]  /*1a30*/  LDCU.64 UR20, c[0x0][0x4c0] ;  /* 0x00009800ff1477ac */ /* 0x000e620008000a00 */
[----:B------:R-:W1:Y:S01]  /*1a40*/  LDCU.64 UR16, c[0x0][0x4f0] ;  /* 0x00009e00ff1077ac */ /* 0x000e620008000a00 */
[----:B------:R-:W1:Y:S01]  /*1a50*/  LDCU UR19, c[0x0][0x4c8] ;  /* 0x00009900ff1377ac */ /* 0x000e620008000800 */
[----:B---3--:R-:W-:Y:S02]  /*1a60*/  UIMAD.WIDE.U32 UR4, UR43, UR13, URZ ;  /* 0x0000000d2b0472a5 */ /* 0x008fe4000f8e00ff */
[----:B------:R-:W-:Y:S02]  /*1a70*/  UISETP.NE.AND UP0, UPT, UR12, 0x1, UPT ;  /* 0x000000010c00788c */ /* 0x000fe4000bf05270 */
[----:B------:R-:W-:Y:S01]  /*1a80*/  USHF.R.U32.HI UR5, URZ, UR14, UR5 ;  /* 0x0000000eff057299 */ /* 0x000fe20008011605 */
[----:B------:R-:W3:Y:S03]  /*1a90*/  LDCU UR48, c[0x0][0x38c] ;  /* 0x00007180ff3077ac */ /* 0x000ee60008000800 */
[----:B------:R-:W-:-:S02]  /*1aa0*/  USEL UR5, UR43, UR5, !UP0 ;  /* 0x000000052b057287 */ /* 0x000fc4000c000000 */
[----:B------:R-:W-:Y:S02]  /*1ab0*/  UISETP.NE.AND UP0, UPT, UR15, 0x1, UPT ;  /* 0x000000010f00788c */ /* 0x000fe4000bf05270 */
[----:B----4-:R-:W-:Y:S01]  /*1ac0*/  UIMAD.WIDE.U32 UR6, UR5, UR8, URZ ;  /* 0x00000008050672a5 */ /* 0x010fe2000f8e00ff */
[----:B------:R-:W4:Y:S01]  /*1ad0*/  LDCU UR8, c[0x0][0x4a0] ;  /* 0x00009400ff0877ac */ /* 0x000f220008000800 */
[----:B------:R-:W1:Y:S05]  /*1ae0*/  LDCU UR23, c[0x0][0x4cc] ;  /* 0x00009980ff1777ac */ /* 0x000e6a0008000800 */
[----:B------:R-:W-:Y:S01]  /*1af0*/  UMOV UR4, UR7 ;  /* 0x0000000700047c82 */ /* 0x000fe20008000000 */
[----:B------:R-:W1:Y:S01]  /*1b00*/  LDCU.64 UR40, c[0x0][0x390] ;  /* 0x00007200ff2877ac */ /* 0x000e620008000a00 */
[----:B------:R-:W-:Y:S01]  /*1b10*/  USHF.R.U32.HI UR4, URZ, UR9, UR4 ;  /* 0x00000009ff047299 */ /* 0x000fe20008011604 */
[----:B------:R-:W1:Y:S03]  /*1b20*/  LDCU UR9, c[0x0][0x4ec] ;  /* 0x00009d80ff0977ac */ /* 0x000e660008000800 */
[----:B------:R-:W-:-:S02]  /*1b30*/  USEL UR4, UR5, UR4, !UP0 ;  /* 0x0000000405047287 */ /* 0x000fc4000c000000 */
[----:B------:R-:W-:Y:S02]  /*1b40*/  UISETP.NE.AND UP0, UPT, UR10, 0x1, UPT ;  /* 0x000000010a00788c */ /* 0x000fe4000bf05270 */
[----:B------:R-:W-:Y:S01]  /*1b50*/  UIMAD.WIDE.U32 UR6, UR4, UR11, URZ ;  /* 0x0000000b040672a5 */ /* 0x000fe2000f8e00ff */
[----:B------:R-:W1:Y:S01]  /*1b60*/  LDCU.64 UR24, c[0x0][0x4d0] ;  /* 0x00009a00ff1877ac */ /* 0x000e620008000a00 */
[----:B------:R-:W-:-:S05]  /*1b70*/  UIADD3 UR42, UPT, UPT, UR56, UR31, URZ ;  /* 0x0000001f382a7290 */ /* 0x000fca000fffe0ff */
[----:B------:R-:W-:Y:S01]  /*1b80*/  UMOV UR6, UR7 ;  /* 0x0000000700067c82 */ /* 0x000fe20008000000 */
[----:B------:R-:W-:Y:S02]  /*1b90*/  UIADD3 UR7, UPT, UPT, -UR4, URZ, URZ ;  /* 0x000000ff04077290 */ /* 0x000fe4000fffe1ff */
[----:B----4-:R-:W-:Y:S02]  /*1ba0*/  USHF.R.U32.HI UR6, URZ, UR8, UR6 ;  /* 0x00000008ff067299 */ /* 0x010fe40008011606 */
[----:B------:R-:W-:Y:S02]  /*1bb0*/  UIADD3 UR8, UPT, UPT, -UR5, URZ, URZ ;  /* 0x000000ff05087290 */ /* 0x000fe4000fffe1ff */
[----:B------:R-:W-:Y:S02]  /*1bc0*/  USEL UR14, UR4, UR6, !UP0 ;  /* 0x00000006040e7287 */ /* 0x000fe4000c000000 */
[----:B------:R-:W-:Y:S02]  /*1bd0*/  UIMAD UR7, UR15, UR7, UR5 ;  /* 0x000000070f0772a4 */ /* 0x000fe4000f8e0205 */
[----:B------:R-:W-:-:S02]  /*1be0*/  UIADD3 UR6, UPT, UPT, -UR14, URZ, URZ ;  /* 0x000000ff0e067290 */ /* 0x000fc4000fffe1ff */
[----:B------:R-:W-:Y:S02]  /*1bf0*/  UIMAD UR8, UR12, UR8, UR43 ;  /* 0x000000080c0872a4 */ /* 0x000fe4000f8e022b */
[----:B------:R-:W-:Y:S02]  /*1c00*/  UIMAD UR13, UR10, UR6, UR4 ;  /* 0x000000060a0d72a4 */ /* 0x000fe4000f8e0204 */
[----:B-1----:R-:W-:Y:S02]  /*1c10*/  UIMAD UR11, UR8, UR20, UR9 ;  /* 0x00000014080b72a4 */ /* 0x002fe4000f8e0209 */
[----:B------:R-:W-:Y:S01]  /*1c20*/  UIMAD UR12, UR7, UR21, UR16 ;  /* 0x00000015070c72a4 */ /* 0x000fe2000f8e0210 */
[----:B------:R-:W1:Y:S02]  /*1c30*/  LDCU.64 UR4, c[0x0][0x4f8] ;  /* 0x00009f00ff0477ac */ /* 0x000e640008000a00 */
[----:B------:R-:W4:Y:S01]  /*1c40*/  LDCU UR6, c[0x0][0x500] ;  /* 0x0000a000ff0677ac */ /* 0x000f220008000800 */
[----:B------:R-:W-:Y:S01]  /*1c50*/  UIMAD UR13, UR13, UR19, UR17 ;  /* 0x000000130d0d72a4 */ /* 0x000fe2000f8e0211 */
[----:B------:R-:W-:Y:S01]  /*1c60*/  UMOV UR28, URZ ;  /* 0x000000ff001c7c82 */ /* 0x000fe20008000000 */
[----:B------:R-:W-:Y:S01]  /*1c70*/  UMOV UR7, UR30 ;  /* 0x0000001e00077c82 */ /* 0x000fe20008000000 */
[----:B------:R-:W-:Y:S01]  /*1c80*/  UMOV UR20, URZ ;  /* 0x000000ff00147c82 */ /* 0x000fe20008000000 */
[----:B------:R-:W-:Y:S01]  /*1c90*/  UMOV UR21, URZ ;  /* 0x000000ff00157c82 */ /* 0x000fe20008000000 */
[----:B---3--:R-:W-:-:S07]  /*1ca0*/  UMOV UR22, URZ ;  /* 0x000000ff00167c82 */ /* 0x008fce0008000000 */
.L_x_29:
[----:B------:R-:W-:Y:S01]  /*1cb0*/  @!P3 MOV R3, 0x8000 ;  /* 0x000080000003b802 */ /* 0x000fe20000000f00 */
[----:B------:R-:W-:Y:S01]  /*1cc0*/  ULEA UR9, UR7, UR36, 0x3 ;  /* 0x0000002407097291 */ /* 0x000fe2000f8e18ff */
[----:B--2---:R-:W-:Y:S11]  /*1cd0*/  @P0 BRA `(.L_x_24) ;  /* 0x0000000000100947 */ /* 0x004ff60003800000 */
[----:B------:R-:W-:Y:S04]  /*1ce0*/  MOV R4, UR27 ;  /* 0x0000001b00047c02 */ /* 0x000fe80008000f00 */
[----:B------:R-:W-:Y:S04]  /*1cf0*/  SHF.L.U32 R4, R4, 0x1f, RZ ;  /* 0x0000001f04047819 */ /* 0x000fe800000006ff */
[----:B------:R-:W2:Y:S02]  /*1d00*/  SYNCS.PHASECHK.TRANS64.TRYWAIT P0, [UR9+0x68], R4 ;  /* 0x00006804ff0075a7 */ /* 0x000ea40008001109 */
[----:B--2---:R-:W-:Y:S05]  /*1d10*/  @!P0 BRA `(.L_x_25) ;  /* 0x0000007c00788947 */ /* 0x004fea0003800000 */
.L_x_24:
[----:B------:R3:W-:Y:S01]  /*1d20*/  @!P3 SYNCS.ARRIVE.TRANS64 RZ, [UR9], R3 ;  /* 0x00000003ffffb9a7 */ /* 0x0007e20008000009 */
[----:B------:R-:W-:Y:S04]  /*1d30*/  ULOP3.LUT UR8, UR38, 0x2, URZ, 0xfc, !UPT ;  /* 0x0000000226087892 */ /* 0x000fe8000f8efcff */
[----:B------:R-:W-:Y:S09]  /*1d40*/  UISETP.NE.AND UP0, UPT, UR8, 0x2, UPT ;  /* 0x000000020800788c */ /* 0x000ff2000bf05270 */
[----:B------:R-:W-:Y:S05]  /*1d50*/  BRA.U UP0, `(.L_x_26) ;  /* 0x0000000100047547 */ /* 0x000fea000b800000 */
[----:B-1--4-:R-:W-:Y:S05]  /*1d60*/  BPT.TRAP 0x1 ;  /* 0x000000040000795c */ /* 0x012fea0000300000 */
.L_x_26:
[----:B------:R-:W-:Y:S04]  /*1d70*/  BSSY.RECONVERGENT B0, `(.L_x_27) ;  /* 0x0000003000007945 */ /* 0x000fe80003800200 */
[----:B------:R-:W-:Y:S05]  /*1d80*/  @P2 BRA `(.L_x_28) ;  /* 0x0000000000042947 */ /* 0x000fea0003800000 */
[----:B-1--4-:R-:W-:Y:S05]  /*1d90*/  BPT.TRAP 0x1 ;  /* 0x000000040000795c */ /* 0x012fea0000300000 */
.L_x_28:
[----:B-1--4-:R-:W-:Y:S05]  /*1da0*/  BSYNC.RECONVERGENT B0 ;  /* 0x0000000000007941 */ /* 0x012fea0003800200 */
.L_x_27:
[----:B------:R-:W-:Y:S02]  /*1db0*/  UIADD3 UR8, UPT, UPT, UR7, 0x1, URZ ;  /* 0x0000000107087890 */ /* 0x000fe4000fffe0ff */
[----:B------:R-:W-:Y:S02]  /*1dc0*/  UIMAD UR15, UR20, UR23, UR4 ;  /* 0x00000017140f72a4 */ /* 0x000fe4000f8e0204 */
[----:B------:R-:W-:Y:S02]  /*1dd0*/  UISETP.NE.AND UP0, UPT, UR8, 0xd, UPT ;  /* 0x0000000d0800788c */ /* 0x000fe4000bf05270 */
[----:B------:R-:W-:Y:S02]  /*1de0*/  ULEA UR16, UR7, UR36, 0xd ;  /* 0x0000002407107291 */ /* 0x000fe4000f8e68ff */
[----:B------:R-:W-:Y:S02]  /*1df0*/  USEL UR10, URZ, 0x1, UP0 ;  /* 0x00000001ff0a7887 */ /* 0x000fe40008000000 */
[----:B------:R-:W-:Y:S02]  /*1e00*/  USEL UR30, UR8, URZ, UP0 ;  /* 0x000000ff081e7287 */ /* 0x000fe40008000000 */
[----:B------:R-:W-:Y:S02]  /*1e10*/  ULOP3.LUT UR27, UR27, UR10, URZ, 0x3c, !UPT ;  /* 0x0000000a1b1b7292 */ /* 0x000fe4000f8e3cff */
[----:B------:R-:W-:Y:S02]  /*1e20*/  ULEA UR8, UR30, UR36, 0x3 ;  /* 0x000000241e087291 */ /* 0x000fe4000f8e18ff */
[----:B------:R-:W-:Y:S02]  /*1e30*/  UIADD3 UR34, UP0, UPT, UR46, 0x80, URZ ;  /* 0x000000802e227890 */ /* 0x000fe4000ff1e0ff */
[----:B------:R-:W-:Y:S01]  /*1e40*/  ULOP3.LUT UR9, UR9, 0xfefffff8, URZ, 0xc0, !UPT ;  /* 0xfefffff809097892 */ /* 0x000fe2000f8ec0ff */
[----:B--2---:R-:W-:Y:S01]  /*1e50*/  MOV R0, UR27 ;  /* 0x0000001b00007c02 */ /* 0x004fe20008000f00 */
[----:B------:R-:W-:Y:S02]  /*1e60*/  USHF.L.U32 UR10, UR28, 0x6, URZ ;  /* 0x000000061c0a7899 */ /* 0x000fe400080006ff */
[----:B------:R-:W-:Y:S01]  /*1e70*/  UIADD3.X UR35, UPT, UPT, URZ, UR47, URZ, UP0, !UPT ;  /* 0x0000002fff237290 */ /* 0x000fe200087fe4ff */
[----:B------:R-:W-:Y:S01]  /*1e80*/  SHF.L.U32 R0, R0, 0x1f, RZ ;  /* 0x0000001f00007819 */ /* 0x000fe200000006ff */
[----:B------:R-:W-:Y:S02]  /*1e90*/  UIADD3 UR32, UP3, UPT, UR46, 0x200, URZ ;  /* 0x000002002e207890 */ /* 0x000fe4000ff7e0ff */
[----:B------:R-:W-:Y:S01]  /*1ea0*/  UIADD3 UR37, UPT, UPT, UR20, 0x1, URZ ;  /* 0x0000000114257890 */ /* 0x000fe2000fffe0ff */
[----:B------:R1:W2:Y:S01]  /*1eb0*/  SYNCS.PHASECHK.TRANS64.TRYWAIT P0, [UR8+0x68], R0 ;  /* 0x00006800ff0075a7 */ /* 0x0002a20008001108 */
[----:B------:R-:W-:Y:S02]  /*1ec0*/  UIMAD UR8, UR21, UR24, UR5 ;  /* 0x00000018150872a4 */ /* 0x000fe4000f8e0205 */
[----:B------:R-:W-:Y:S02]  /*1ed0*/  UIMAD UR7, UR22, UR25, UR6 ;  /* 0x00000019160772a4 */ /* 0x000fe4000f8e0206 */
[----:B------:R-:W-:Y:S02]  /*1ee0*/  ULEA UR15, UR8, UR15, 0x5 ;  /* 0x0000000f080f7291 */ /* 0x000fe4000f8e28ff */
[----:B------:R-:W-:Y:S02]  /*1ef0*/  UIADD3 UR8, UPT, UPT, UR16, 0x4300, URZ ;  /* 0x0000430010087890 */ /* 0x000fe4000fffe0ff */
[----:B------:R-:W-:Y:S02]  /*1f00*/  ULEA UR7, UR7, UR15, 0xa ;  /* 0x0000000f07077291 */ /* 0x000fe4000f8e50ff */
[----:B------:R-:W-:Y:S02]  /*1f10*/  UIADD3.X UR33, UPT, UPT, URZ, UR47, URZ, UP3, !UPT ;  /* 0x0000002fff217290 */ /* 0x000fe40009ffe4ff */
[----:B------:R-:W-:Y:S02]  /*1f20*/  UPRMT UR7, UR7, 0x5410, URZ ;  /* 0x0000541007077896 */ /* 0x000fe400080000ff */
[----:B------:R-:W-:Y:S02]  /*1f30*/  UIADD3 UR16, UPT, UPT, UR16, 0x1e300, URZ ;  /* 0x0001e30010107890 */ /* 0x000fe4000fffe0ff */
[----:B------:R-:W-:Y:S02]  /*1f40*/  UISETP.NE.AND UP2, UPT, UR37, UR48, UPT ;  /* 0x000000302500728c */ /* 0x000fe4000bf45270 */
[----:B------:R-:W-:Y:S02]  /*1f50*/  UIADD3 UR29, UPT, UPT, UR21, 0x1, URZ ;  /* 0x00000001151d7890 */ /* 0x000fe4000fffe0ff */
[----:B------:R-:W-:Y:S02]  /*1f60*/  UIADD3 UR26, UPT, UPT, UR22, 0x1, URZ ;  /* 0x00000001161a7890 */ /* 0x000fe4000fffe0ff */
[----:B------:R-:W-:Y:S01]  /*1f70*/  UIADD3 UR31, UPT, UPT, UR31, 0x1, URZ ;  /* 0x000000011f1f7890 */ /* 0x000fe2000fffe0ff */
[----:B------:R-:W-:Y:S01]  /*1f80*/  UMOV UR44, 0x0 ;  /* 0x00000000002c7882 */ /* 0x000fe20000000000 */
[----:B------:R-:W-:Y:S01]  /*1f90*/  UMOV UR45, 0x10000000 ;  /* 0x10000000002d7882 */ /* 0x000fe20000000000 */
[----:B------:R-:W-:Y:S02]  /*1fa0*/  UMOV UR17, UR9 ;  /* 0x0000000900117c82 */ /* 0x000fe40008000000 */
[----:B------:R-:W-:Y:S01]  /*1fb0*/  @UP2 UIADD3 UR29, UPT, UPT, UR21, URZ, URZ ;  /* 0x000000ff151d2290 */ /* 0x000fe2000fffe0ff */
[----:B------:R4:W-:Y:S01]  /*1fc0*/  UTMALDG.5D.IM2COL.2CTA [UR8], [UR34], UR7, desc[UR44] ;  /* 0x00002c08220073b4 */ /* 0x0009e20008261007 */
[----:B------:R-:W-:Y:S02]  /*1fd0*/  UMOV UR19, UR10 ;  /* 0x0000000a00137c82 */ /* 0x000fe40008000000 */
[----:B------:R-:W-:Y:S01]  /*1fe0*/  UISETP.NE.AND UP1, UPT, UR29, UR40, UPT ;  /* 0x000000281d00728c */ /* 0x000fe2000bf25270 */
[----:B------:R3:W-:Y:S10]  /*1ff0*/  UTMALDG.5D.2CTA [UR16], [UR32], desc[UR44] ;  /* 0x00002c10200075b4 */ /* 0x0007f40008221000 */
[----:B------:R-:W-:Y:S04]  /*2000*/  @UP1 UIADD3 UR26, UPT, UPT, UR22, URZ, URZ ;  /* 0x000000ff161a1290 */ /* 0x000fe8000fffe0ff */
[----:B------:R-:W-:Y:S02]  /*2010*/  UISETP.NE.AND UP0, UPT, UR26, UR41, UPT ;  /* 0x000000291a00728c */ /* 0x000fe4000bf05270 */
[----:B----4-:R-:W-:Y:S09]  /*2020*/  UIADD3 UR8, UPT, UPT, UR28, 0x1, URZ ;  /* 0x000000011c087890 */ /* 0x010ff2000fffe0ff */
[----:B------:R-:W-:Y:S01]  /*2030*/  @UP0 UIADD3 UR8, UPT, UPT, UR28, URZ, URZ ;  /* 0x000000ff1c080290 */ /* 0x000fe2000fffe0ff */
[----:B------:R-:W-:Y:S01]  /*2040*/  UMOV UR7, UR30 ;  /* 0x0000001e00077c82 */ /* 0x000fe20008000000 */
[----:B---3--:R-:W-:Y:S02]  /*2050*/  USEL UR22, UR26, URZ, UP0 ;  /* 0x000000ff1a167287 */ /* 0x008fe40008000000 */
[----:B------:R-:W-:Y:S02]  /*2060*/  UISETP.NE.AND UP0, UPT, UR31, UR42, UPT ;  /* 0x0000002a1f00728c */ /* 0x000fe4000bf05270 */
[----:B------:R-:W-:Y:S02]  /*2070*/  USEL UR20, UR37, URZ, UP2 ;  /* 0x000000ff25147287 */ /* 0x000fe40009000000 */
[----:B------:R-:W-:Y:S01]  /*2080*/  USEL UR21, UR29, URZ, UP1 ;  /* 0x000000ff1d157287 */ /* 0x000fe20008800000 */
[----:B------:R-:W-:Y:S04]  /*2090*/  UMOV UR28, UR8 ;  /* 0x00000008001c7c82 */ /* 0x000fe80008000000 */
[----:B-1----:R-:W-:Y:S07]  /*20a0*/  BRA.U UP0, `(.L_x_29) ;  /* 0xfffffffd00007547 */ /* 0x002fee000b83ffff */
.L_x_23:
[----:B------:R-:W-:Y:S01]  /*20b0*/  ULEA UR4, UR30, UR36, 0x3 ;  /* 0x000000241e047291 */ /* 0x000fe2000f8e18ff */
[----:B-1----:R-:W-:Y:S01]  /*20c0*/  MOV R0, UR27 ;  /* 0x0000001b00007c02 */ /* 0x002fe20008000f00 */
[----:B------:R-:W-:Y:S01]  /*20d0*/  @!P1 SYNCS.ARRIVE.TRANS64.A1T0 RZ, [UR36+0x118], RZ ;  /* 0x000118ffffff99a7 */ /* 0x000fe20008100024 */
[----:B------:R-:W-:Y:S02]  /*20e0*/  UISETP.GE.AND UP0, UPT, UR51, 0x1, UPT ;  /* 0x000000013300788c */ /* 0x000fe4000bf06270 */
[----:B------:R-:W-:-:S04]  /*20f0*/  SHF.L.U32 R0, R0, 0x1f, RZ ;  /* 0x0000001f00007819 */ /* 0x000fc800000006ff */
[----:B--2---:R1:W2:Y:S03]  /*2100*/  SYNCS.PHASECHK.TRANS64.TRYWAIT P0, [UR4+0x68], R0 ;  /* 0x00006800ff0075a7 */ /* 0x0042a60008001104 */
[----:B------:R-:W-:Y:S05]  /*2110*/  BRA.U !UP0, `(.L_x_30) ;  /* 0x0000000508a07547 */ /* 0x000fea000b800000 */
[----:B------:R-:W3:Y:S01]  /*2120*/  LDCU.128 UR8, c[0x0][0x480] ;  /* 0x00009000ff0877ac */ /* 0x000ee20008000c00 */
[----:B------:R-:W4:Y:S01]  /*2130*/  LDCU.128 UR32, c[0x0][0x490] ;  /* 0x00009200ff2077ac */ /* 0x000f220008000c00 */
[----:B------:R-:W1:Y:S01]  /*2140*/  LDCU UR13, c[0x0][0x4c8] ;  /* 0x00009900ff0d77ac */ /* 0x000e620008000800 */
        /* <DEDUP_REMOVED lines=10> */
[----:B------:R-:W1:Y:S05]  /*21f0*/  LDCU.64 UR40, c[0x0][0x390] ;  /* 0x00007200ff2877ac */ /* 0x000e6a0008000a00 */
[----:B------:R-:W-:Y:S01]  /*2200*/  UMOV UR4, UR7 ;  /* 0x0000000700047c82 */ /* 0x000fe20008000000 */
[----:B------:R-:W1:Y:S01]  /*2210*/  LDCU.64 UR24, c[0x0][0x4d0] ;  /* 0x00009a00ff1877ac */ /* 0x000e620008000a00 */
[----:B------:R-:W-:Y:S01]  /*2220*/  USHF.R.U32.HI UR4, URZ, UR33, UR4 ;  /* 0x00000021ff047299 */ /* 0x000fe20008011604 */
[----:B------:R-:W4:Y:S03]  /*2230*/  LDCU.64 UR32, c[0x0][0x4c0] ;  /* 0x00009800ff2077ac */ /* 0x000f260008000a00 */
[----:B------:R-:W-:-:S02]  /*2240*/  USEL UR4, UR5, UR4, !UP0 ;  /* 0x0000000405047287 */ /* 0x000fc4000c000000 */
[----:B------:R-:W-:Y:S02]  /*2250*/  UISETP.NE.AND UP0, UPT, UR34, 0x1, UPT ;  /* 0x000000012200788c */ /* 0x000fe4000bf05270 */
[----:B------:R-:W-:Y:S02]  /*2260*/  UIMAD.WIDE.U32 UR6, UR4, UR35, URZ ;  /* 0x00000023040672a5 */ /* 0x000fe4000f8e00ff */
[----:B------:R-:W-:Y:S01]  /*2270*/  UIADD3 UR42, UPT, UPT, UR51, UR42, URZ ;  /* 0x0000002a332a7290 */ /* 0x000fe2000fffe0ff */
[----:B------:R-:W-:-:S04]  /*2280*/  UMOV UR37, UR51 ;  /* 0x0000003300257c82 */ /* 0x000fc80008000000 */
[----:B------:R-:W-:Y:S01]  /*2290*/  UMOV UR6, UR7 ;  /* 0x0000000700067c82 */ /* 0x000fe20008000000 */
[----:B------:R-:W-:Y:S02]  /*22a0*/  UIADD3 UR7, UPT, UPT, -UR5, URZ, URZ ;  /* 0x000000ff05077290 */ /* 0x000fe4000fffe1ff */
[----:B---3--:R-:W-:Y:S02]  /*22b0*/  USHF.R.U32.HI UR6, URZ, UR9, UR6 ;  /* 0x00000009ff067299 */ /* 0x008fe40008011606 */
[----:B------:R-:W-:Y:S02]  /*22c0*/  UIMAD UR7, UR8, UR7, UR43 ;  /* 0x00000007080772a4 */ /* 0x000fe4000f8e022b */
[----:B------:R-:W-:Y:S02]  /*22d0*/  USEL UR14, UR4, UR6, !UP0 ;  /* 0x00000006040e7287 */ /* 0x000fe4000c000000 */
[----:B------:R-:W-:Y:S02]  /*22e0*/  UIADD3 UR6, UPT, UPT, -UR4, URZ, URZ ;  /* 0x000000ff04067290 */ /* 0x000fe4000fffe1ff */
[----:B------:R-:W-:-:S02]  /*22f0*/  UIADD3 UR9, UPT, UPT, -UR14, URZ, URZ ;  /* 0x000000ff0e097290 */ /* 0x000fc4000fffe1ff */
[----:B------:R-:W-:Y:S02]  /*2300*/  UIMAD UR12, UR11, UR6, UR5 ;  /* 0x000000060b0c72a4 */ /* 0x000fe4000f8e0205 */
[----:B------:R-:W-:Y:S02]  /*2310*/  UIMAD UR9, UR34, UR9, UR4 ;  /* 0x00000009220972a4 */ /* 0x000fe4000f8e0204 */
[----:B----4-:R-:W-:Y:S01]  /*2320*/  UIMAD UR11, UR7, UR32, UR10 ;  /* 0x00000020070b72a4 */ /* 0x010fe2000f8e020a */
[----:B------:R-:W3:Y:S02]  /*2330*/  LDCU UR43, c[0x0][0x38c] ;  /* 0x00007180ff2b77ac */ /* 0x000ee40008000800 */
[----:B------:R-:W4:Y:S01]  /*2340*/  LDCU UR6, c[0x0][0x500] ;  /* 0x0000a000ff0677ac */ /* 0x000f220008000800 */
[----:B------:R-:W2:Y:S01]  /*2350*/  LDCU.64 UR4, c[0x0][0x4f8] ;  /* 0x00009f00ff0477ac */ /* 0x000ea20008000a00 */
[----:B-1----:R-:W-:Y:S02]  /*2360*/  UIMAD UR12, UR12, UR33, UR16 ;  /* 0x000000210c0c72a4 */ /* 0x002fe4000f8e0210 */
[----:B------:R-:W-:Y:S01]  /*2370*/  UIMAD UR13, UR9, UR13, UR17 ;  /* 0x0000000d090d72a4 */ /* 0x000fe2000f8e0211 */
[----:B------:R-:W-:-:S11]  /*2380*/  UMOV UR7, UR30 ;  /* 0x0000001e00077c82 */ /* 0x000fd60008000000 */
.L_x_36:
[----:B------:R-:W-:Y:S01]  /*2390*/  @!P3 MOV R3, 0x8000 ;  /* 0x000080000003b802 */ /* 0x000fe20000000f00 */
[----:B------:R-:W-:Y:S01]  /*23a0*/  ULEA UR9, UR7, UR36, 0x3 ;  /* 0x0000002407097291 */ /* 0x000fe2000f8e18ff */
[----:B--23--:R-:W-:Y:S11]  /*23b0*/  @P0 BRA `(.L_x_31) ;  /* 0x0000000000100947 */ /* 0x00cff60003800000 */
[----:B------:R-:W-:Y:S04]  /*23c0*/  MOV R4, UR27 ;  /* 0x0000001b00047c02 */ /* 0x000fe80008000f00 */
[----:B------:R-:W-:Y:S04]  /*23d0*/  SHF.L.U32 R4, R4, 0x1f, RZ ;  /* 0x0000001f04047819 */ /* 0x000fe800000006ff */
[----:B------:R-:W1:Y:S02]  /*23e0*/  SYNCS.PHASECHK.TRANS64.TRYWAIT P0, [UR9+0x68], R4 ;  /* 0x00006804ff0075a7 */ /* 0x000e640008001109 */
[----:B-1----:R-:W-:Y:S05]  /*23f0*/  @!P0 BRA `(.L_x_32) ;  /* 0x0000007400d88947 */ /* 0x002fea0003800000 */
.L_x_31:
[----:B------:R2:W-:Y:S01]  /*2400*/  @!P3 SYNCS.ARRIVE.TRANS64 RZ, [UR9], R3 ;  /* 0x00000003ffffb9a7 */ /* 0x0005e20008000009 */
[----:B------:R-:W-:Y:S04]  /*2410*/  ULOP3.LUT UR8, UR38, 0x2, URZ, 0xfc, !UPT ;  /* 0x0000000226087892 */ /* 0x000fe8000f8efcff */
[----:B------:R-:W-:Y:S09]  /*2420*/  UISETP.NE.AND UP0, UPT, UR8, 0x2, UPT ;  /* 0x000000020800788c */ /* 0x000ff2000bf05270 */
[----:B------:R-:W-:Y:S05]  /*2430*/  BRA.U UP0, `(.L_x_33) ;  /* 0x0000000100047547 */ /* 0x000fea000b800000 */
[----:B---34-:R-:W-:Y:S05]  /*2440*/  BPT.TRAP 0x1 ;  /* 0x000000040000795c */ /* 0x018fea0000300000 */
.L_x_33:
[----:B------:R-:W-:Y:S04]  /*2450*/  BSSY.RECONVERGENT B0, `(.L_x_34) ;  /* 0x0000003000007945 */ /* 0x000fe80003800200 */
[----:B------:R-:W-:Y:S05]  /*2460*/  @P2 BRA `(.L_x_35) ;  /* 0x0000000000042947 */ /* 0x000fea0003800000 */
[----:B---34-:R-:W-:Y:S05]  /*2470*/  BPT.TRAP 0x1 ;  /* 0x000000040000795c */ /* 0x018fea0000300000 */
.L_x_35:
[----:B---34-:R-:W-:Y:S05]  /*2480*/  BSYNC.RECONVERGENT B0 ;  /* 0x0000000000007941 */ /* 0x018fea0003800200 */
.L_x_34:
        /* <DEDUP_REMOVED lines=8> */
[----:B------:R-:W-:Y:S02]  /*2510*/  UIMAD UR10, UR21, UR24, UR5 ;  /* 0x00000018150a72a4 */ /* 0x000fe4000f8e0205 */
[----:B------:R-:W-:Y:S01]  /*2520*/  UIMAD UR7, UR22, UR25, UR6 ;  /* 0x00000019160772a4 */ /* 0x000fe2000f8e0206 */
[----:B-1----:R-:W-:Y:S01]  /*2530*/  MOV R0, UR27 ;  /* 0x0000001b00007c02 */ /* 0x002fe20008000f00 */
[----:B------:R-:W-:Y:S02]  /*2540*/  ULEA UR15, UR10, UR15, 0x5 ;  /* 0x0000000f0a0f7291 */ /* 0x000fe4000f8e28ff */
[----:B------:R-:W-:Y:S01]  /*2550*/  UIADD3 UR34, UP0, UPT, UR46, 0x80, URZ ;  /* 0x000000802e227890 */ /* 0x000fe2000ff1e0ff */
[----:B------:R-:W-:Y:S01]  /*2560*/  SHF.L.U32 R0, R0, 0x1f, RZ ;  /* 0x0000001f00007819 */ /* 0x000fe200000006ff */
[----:B------:R-:W-:Y:S02]  /*2570*/  ULEA UR7, UR7, UR15, 0xa ;  /* 0x0000000f07077291 */ /* 0x000fe4000f8e50ff */
[----:B------:R-:W-:Y:S01]  /*2580*/  USHF.L.U32 UR19, UR28, 0x6, URZ ;  /* 0x000000061c137899 */ /* 0x000fe200080006ff */
[----:B------:R1:W3:Y:S01]  /*2590*/  SYNCS.PHASECHK.TRANS64.TRYWAIT P0, [UR8+0x68], R0 ;  /* 0x00006800ff0075a7 */ /* 0x0002e20008001108 */
[----:B------:R-:W-:Y:S02]  /*25a0*/  ULOP3.LUT UR9, UR9, 0xfefffff8, URZ, 0xc0, !UPT ;  /* 0xfefffff809097892 */ /* 0x000fe4000f8ec0ff */
[----:B------:R-:W-:Y:S02]  /*25b0*/  UIADD3.X UR35, UPT, UPT, URZ, UR47, URZ, UP0, !UPT ;  /* 0x0000002fff237290 */ /* 0x000fe400087fe4ff */
[----:B------:R-:W-:Y:S02]  /*25c0*/  UIADD3 UR8, UPT, UPT, UR16, 0x4300, URZ ;  /* 0x0000430010087890 */ /* 0x000fe4000fffe0ff */
[----:B------:R-:W-:Y:S02]  /*25d0*/  UPRMT UR7, UR7, 0x5410, URZ ;  /* 0x0000541007077896 */ /* 0x000fe400080000ff */
[----:B------:R-:W-:Y:S02]  /*25e0*/  UIADD3 UR32, UP3, UPT, UR46, 0x200, URZ ;  /* 0x000002002e207890 */ /* 0x000fe4000ff7e0ff */
[----:B------:R-:W-:Y:S02]  /*25f0*/  UIADD3 UR16, UPT, UPT, UR16, 0x1e300, URZ ;  /* 0x0001e30010107890 */ /* 0x000fe4000fffe0ff */
[----:B------:R-:W-:Y:S02]  /*2600*/  UIADD3.X UR33, UPT, UPT, URZ, UR47, URZ, UP3, !UPT ;  /* 0x0000002fff217290 */ /* 0x000fe40009ffe4ff */
[----:B------:R-:W-:Y:S02]  /*2610*/  UIADD3 UR31, UPT, UPT, UR20, 0x1, URZ ;  /* 0x00000001141f7890 */ /* 0x000fe4000fffe0ff */
[----:B------:R-:W-:Y:S02]  /*2620*/  UIADD3 UR29, UPT, UPT, UR21, 0x1, URZ ;  /* 0x00000001151d7890 */ /* 0x000fe4000fffe0ff */
[----:B------:R-:W-:Y:S02]  /*2630*/  UISETP.NE.AND UP2, UPT, UR31, UR43, UPT ;  /* 0x0000002b1f00728c */ /* 0x000fe4000bf45270 */
[----:B------:R-:W-:Y:S01]  /*2640*/  UIADD3 UR26, UPT, UPT, UR22, 0x1, URZ ;  /* 0x00000001161a7890 */ /* 0x000fe2000fffe0ff */
[----:B------:R-:W-:Y:S01]  /*2650*/  UMOV UR44, 0x0 ;  /* 0x00000000002c7882 */ /* 0x000fe20000000000 */
[----:B------:R-:W-:Y:S01]  /*2660*/  UMOV UR45, 0x10000000 ;  /* 0x10000000002d7882 */ /* 0x000fe20000000000 */
[----:B------:R-:W-:Y:S01]  /*2670*/  UMOV UR10, UR19 ;  /* 0x00000013000a7c82 */ /* 0x000fe20008000000 */
[----:B------:R-:W-:Y:S01]  /*2680*/  UMOV UR17, UR9 ;  /* 0x0000000900117c82 */ /* 0x000fe20008000000 */
[----:B------:R4:W-:Y:S04]  /*2690*/  UTMALDG.5D.IM2COL.2CTA [UR8], [UR34], UR7, desc[UR44] ;  /* 0x00002c08220073b4 */ /* 0x0009e80008261007 */
[----:B------:R-:W-:Y:S04]  /*26a0*/  @UP2 UIADD3 UR29, UPT, UPT, UR21, URZ, URZ ;  /* 0x000000ff151d2290 */ /* 0x000fe8000fffe0ff */
[----:B------:R-:W-:Y:S01]  /*26b0*/  UISETP.NE.AND UP1, UPT, UR29, UR40, UPT ;  /* 0x000000281d00728c */ /* 0x000fe2000bf25270 */
[----:B------:R2:W-:Y:S10]  /*26c0*/  UTMALDG.5D.2CTA [UR16], [UR32], desc[UR44] ;  /* 0x00002c10200075b4 */ /* 0x0005f40008221000 */
[----:B------:R-:W-:Y:S04]  /*26d0*/  @UP1 UIADD3 UR26, UPT, UPT, UR22, URZ, URZ ;  /* 0x000000ff161a1290 */ /* 0x000fe8000fffe0ff */
[----:B------:R-:W-:Y:S02]  /*26e0*/  UISETP.NE.AND UP0, UPT, UR26, UR41, UPT ;  /* 0x000000291a00728c */ /* 0x000fe4000bf05270 */
[----:B----4-:R-:W-:Y:S09]  /*26f0*/  UIADD3 UR8, UPT, UPT, UR28, 0x1, URZ ;  /* 0x000000011c087890 */ /* 0x010ff2000fffe0ff */
[----:B------:R-:W-:Y:S02]  /*2700*/  @UP0 UIADD3 UR8, UPT, UPT, UR28, URZ, URZ ;  /* 0x000000ff1c080290 */ /* 0x000fe4000fffe0ff */
[----:B------:R-:W-:Y:S02]  /*2710*/  UIADD3 UR7, UPT, UPT, UR37, -0x1, URZ ;  /* 0xffffffff25077890 */ /* 0x000fe4000fffe0ff */
[----:B--2---:R-:W-:Y:S02]  /*2720*/  USEL UR22, UR26, URZ, UP0 ;  /* 0x000000ff1a167287 */ /* 0x004fe40008000000 */
[----:B------:R-:W-:Y:S02]  /*2730*/  UISETP.GT.U32.AND UP0, UPT, UR37, 0x1, UPT ;  /* 0x000000012500788c */ /* 0x000fe4000bf04070 */
[----:B------:R-:W-:Y:S02]  /*2740*/  USEL UR20, UR31, URZ, UP2 ;  /* 0x000000ff1f147287 */ /* 0x000fe40009000000 */
[----:B------:R-:W-:Y:S01]  /*2750*/  USEL UR21, UR29, URZ, UP1 ;  /* 0x000000ff1d157287 */ /* 0x000fe20008800000 */
[----:B------:R-:W-:Y:S01]  /*2760*/  UMOV UR37, UR7 ;  /* 0x0000000700257c82 */ /* 0x000fe20008000000 */
[----:B------:R-:W-:Y:S01]  /*2770*/  UMOV UR7, UR30 ;  /* 0x0000001e00077c82 */ /* 0x000fe20008000000 */
[----:B------:R-:W-:Y:S02]  /*2780*/  UMOV UR28, UR8 ;  /* 0x00000008001c7c82 */ /* 0x000fe40008000000 */
[----:B-1----:R-:W-:Y:S07]  /*2790*/  BRA.U UP0, `(.L_x_36) ;  /* 0xfffffff900fc7547 */ /* 0x002fee000b83ffff */
.L_x_30:
[----:B------:R-:W-:Y:S01]  /*27a0*/  SHF.L.U32 R3, R2, 0x1f, RZ ;  /* 0x0000001f02037819 */ /* 0x000fe200000006ff */
[----:B------:R-:W-:-:S03]  /*27b0*/  NOP ;  /* 0x0000000000007918 */ /* 0x000fc60000000000 */
[----:B--23--:R-:W2:Y:S02]  /*27c0*/  SYNCS.PHASECHK.TRANS64.TRYWAIT P0, [UR36+0x120], R3 ;  /* 0x00012003ff0075a7 */ /* 0x00cea40008001124 */
[----:B--2---:R-:W-:Y:S05]  /*27d0*/  @!P0 BRA `(.L_x_37) ;  /* 0x0000007000f88947 */ /* 0x004fea0003800000 */
.L_x_155:
[----:B------:R-:W2:Y:S01]  /*27e0*/  LDS.128 R4, [UR36+0x160] ;  /* 0x00016024ff047984 */ /* 0x000ea20008000c00 */
[----:B------:R-:W-:Y:S02]  /*27f0*/  UIADD3 UR4, UPT, UPT, UR36, 0x128, URZ ;  /* 0x0000012824047890 */ /* 0x000fe4000fffe0ff */
[----:B------:R-:W-:Y:S01]  /*2800*/  UISETP.GE.AND UP0, UPT, UR39, 0x1, UPT ;  /* 0x000000012700788c */ /* 0x000fe2000bf06270 */
[----:B------:R-:W-:Y:S01]  /*2810*/  @!PT LDS RZ, [RZ] ;  /* 0x00000000fffff984 */ /* 0x000fe20000000800 */
[----:B------:R-:W-:Y:S01]  /*2820*/  @!PT LDS RZ, [RZ] ;  /* 0x00000000fffff984 */ /* 0x000fe20000000800 */
[----:B------:R-:W-:Y:S01]  /*2830*/  @!PT LDS RZ, [RZ] ;  /* 0x00000000fffff984 */ /* 0x000fe20000000800 */
[----:B------:R-:W-:Y:S01]  /*2840*/  @!PT LDS RZ, [RZ] ;  /* 0x00000000fffff984 */ /* 0x000fe20000000800 */
[----:B------:R3:W-:Y:S06]  /*2850*/  MEMBAR.ALL.CTA ;  /* 0x0000000000007992 */ /* 0x0007ec0000008000 */
[----:B---3--:R-:W3:Y:S01]  /*2860*/  FENCE.VIEW.ASYNC.S ;  /* 0x00000000000073c6 */ /* 0x008ee20000000000 */
[----:B------:R-:W-:-:S09]  /*2870*/  UPRMT UR4, URZ, 0x654, UR4 ;  /* 0x00000654ff047896 */ /* 0x000fd20008000004 */
[----:B---3--:R-:W-:Y:S01]  /*2880*/  SYNCS.ARRIVE.TRANS64.RED.A1T0 RZ, [UR4], RZ ;  /* 0x000000ffffff79a7 */ /* 0x008fe20008100404 */
[----:B--2---:R-:W-:-:S13]  /*2890*/  LOP3.LUT P0, RZ, R6, 0x1, RZ, 0xc0, !PT ;  /* 0x0000000106ff7812 */ /* 0x004fda000780c0ff */
[----:B------:R-:W-:Y:S01]  /*28a0*/  VOTEU.ANY UP1, P0 ;  /* 0x0000000000ff7886 */ /* 0x000fe20000020100 */
[----:B------:R-:W-:-:S13]  /*28b0*/  PLOP3.LUT P0, PT, PT, PT, UP1, 0x80, 0x8 ;  /* 0x000000000008781c */ /* 0x000fda0003f0f018 */
[----:B-1----:R-:W-:Y:S02]  /*28c0*/  @P0 MOV R0, R4 ;  /* 0x0000000400000202 */ /* 0x002fe40000000f00 */
[----:B------:R-:W-:Y:S02]  /*28d0*/  @P0 LOP3.LUT R4, R5, 0xffff, RZ, 0xc0, !PT ;  /* 0x0000ffff05040812 */ /* 0x000fe400078ec0ff */
[----:B------:R-:W-:Y:S02]  /*28e0*/  @P0 R2UR UR6, R0 ;  /* 0x00000000000602ca */ /* 0x000fe400000e0000 */
[----:B------:R-:W-:-:S11]  /*28f0*/  @P0 R2UR UR5, R4 ;  /* 0x00000000040502ca */ /* 0x000fd600000e0000 */
[----:B------:R-:W-:Y:S02]  /*2900*/  @UP1 UMOV UR50, UR6 ;  /* 0x0000000600321c82 */ /* 0x000fe40008000000 */
[----:B------:R-:W-:Y:S01]  /*2910*/  @UP1 UMOV UR49, UR5 ;  /* 0x0000000500311c82 */ /* 0x000fe20008000000 */
[----:B------:R-:W-:Y:S05]  /*2920*/  BRA.U !UP0, `(.L_x_38) ;  /* 0x0000000108d47547 */ /* 0x000fea000b800000 */
[----:B------:R-:W1:Y:S01]  /*2930*/  LDCU.128 UR16, c[0x0][0xc10] ;  /* 0x00018200ff1077ac */ /* 0x000e620008000c00 */
[----:B------:R-:W2:Y:S01]  /*2940*/  LDCU UR21, c[0x0][0xc20] ;  /* 0x00018400ff1577ac */ /* 0x000ea20008000800 */
[----:B------:R-:W3:Y:S01]  /*2950*/  LDCU UR20, c[0x0][0xc0c] ;  /* 0x00018180ff1477ac */ /* 0x000ee20008000800 */
[----:B------:R-:W4:Y:S01]  /*2960*/  LDCU.64 UR12, c[0x0][0xc28] ;  /* 0x00018500ff0c77ac */ /* 0x000f220008000a00 */
[----:B------:R-:W-:Y:S02]  /*2970*/  UISETP.NE.AND UP3, UPT, UR39, 0x1, UPT ;  /* 0x000000012700788c */ /* 0x000fe4000bf65270 */
[----:B-1----:R-:W-:Y:S02]  /*2980*/  UIMAD.WIDE.U32 UR4, UR52, UR19, URZ ;  /* 0x00000013340472a5 */ /* 0x002fe4000f8e00ff */
[----:B------:R-:W-:Y:S02]  /*2990*/  UIMAD.WIDE.U32 UR6, UR53, UR16, URZ ;  /* 0x00000010350672a5 */ /* 0x000fe4000f8e00ff */
[----:B------:R-:W-:-:S02]  /*29a0*/  UISETP.NE.AND UP0, UPT, UR18, 0x1, UPT ;  /* 0x000000011200788c */ /* 0x000fc4000bf05270 */
[----:B------:R-:W-:Y:S01]  /*29b0*/  UIMAD.WIDE.U32 UR14, UR49, UR19, URZ ;  /* 0x00000013310e72a5 */ /* 0x000fe2000f8e00ff */
[----:B------:R-:W-:Y:S01]  /*29c0*/  UMOV UR4, UR5 ;  /* 0x0000000500047c82 */ /* 0x000fe20008000000 */
[----:B---3--:R-:W-:Y:S02]  /*29d0*/  UISETP.NE.AND UP2, UPT, UR20, 0x1, UPT ;  /* 0x000000011400788c */ /* 0x008fe4000bf45270 */
[----:B--2---:R-:W-:Y:S02]  /*29e0*/  USHF.R.U32.HI UR5, URZ, UR21, UR4 ;  /* 0x00000015ff057299 */ /* 0x004fe40008011604 */
[----:B------:R-:W-:Y:S01]  /*29f0*/  UIMAD.WIDE.U32 UR10, UR50, UR16, URZ ;  /* 0x00000010320a72a5 */ /* 0x000fe2000f8e00ff */
[----:B------:R-:W-:Y:S01]  /*2a00*/  UMOV UR4, UR7 ;  /* 0x0000000700047c82 */ /* 0x000fe20008000000 */
[----:B------:R-:W-:Y:S02]  /*2a10*/  USEL UR5, UR52, UR5, !UP0 ;  /* 0x0000000534057287 */ /* 0x000fe4000c000000 */
[----:B------:R-:W-:-:S02]  /*2a20*/  USHF.R.U32.HI UR4, URZ, UR17, UR4 ;  /* 0x00000011ff047299 */ /* 0x000fc40008011604 */
[----:B----4-:R-:W-:Y:S02]  /*2a30*/  UIMAD.WIDE.U32 UR8, UR5, UR12, URZ ;  /* 0x0000000c050872a5 */ /* 0x010fe4000f8e00ff */
[----:B------:R-:W-:Y:S01]  /*2a40*/  USEL UR6, UR53, UR4, !UP2 ;  /* 0x0000000435067287 */ /* 0x000fe2000d000000 */
[----:B------:R-:W-:Y:S02]  /*2a50*/  UMOV UR10, UR11 ;  /* 0x0000000b000a7c82 */ /* 0x000fe40008000000 */
[----:B------:R-:W-:Y:S01]  /*2a60*/  UMOV UR4, UR15 ;  /* 0x0000000f00047c82 */ /* 0x000fe20008000000 */
[----:B------:R-:W-:Y:S01]  /*2a70*/  UIMAD.WIDE.U32 UR14, UR6, UR12, URZ ;  /* 0x0000000c060e72a5 */ /* 0x000fe2000f8e00ff */
[----:B------:R-:W-:Y:S01]  /*2a80*/  UMOV UR8, UR9 ;  /* 0x0000000900087c82 */ /* 0x000fe20008000000 */
[----:B------:R-:W-:Y:S02]  /*2a90*/  USHF.R.U32.HI UR4, URZ, UR21, UR4 ;  /* 0x00000015ff047299 */ /* 0x000fe40008011604 */
[----:B------:R-:W-:-:S03]  /*2aa0*/  @UP3 USHF.R.U32.HI UR5, URZ, UR13, UR8 ;  /* 0x0000000dff053299 */ /* 0x000fc60008011608 */
[----:B------:R-:W-:Y:S01]  /*2ab0*/  UMOV UR14, UR15 ;  /* 0x0000000f000e7c82 */ /* 0x000fe20008000000 */
[----:B------:R-:W-:Y:S02]  /*2ac0*/  USHF.R.U32.HI UR17, URZ, UR17, UR10 ;  /* 0x00000011ff117299 */ /* 0x000fe4000801160a */
[----:B------:R-:W-:Y:S02]  /*2ad0*/  USEL UR4, UR49, UR4, !UP0 ;  /* 0x0000000431047287 */ /* 0x000fe4000c000000 */
[----:B------:R-:W-:Y:S02]  /*2ae0*/  @UP3 USHF.R.U32.HI UR6, URZ, UR13, UR14 ;  /* 0x0000000dff063299 */ /* 0x000fe4000801160e */
[----:B------:R-:W-:Y:S02]  /*2af0*/  UIMAD UR7, UR39, UR5, URZ ;  /* 0x00000005270772a4 */ /* 0x000fe4000f8e02ff */
[----:B------:R-:W-:Y:S02]  /*2b00*/  USEL UR5, UR50, UR17, !UP2 ;  /* 0x0000001132057287 */ /* 0x000fe4000d000000 */
[----:B------:R-:W-:-:S02]  /*2b10*/  UIMAD UR10, UR39, UR6, URZ ;  /* 0x00000006270a72a4 */ /* 0x000fc4000f8e02ff */
[----:B------:R-:W-:Y:S02]  /*2b20*/  UISETP.GE.AND UP0, UPT, UR4, UR7, UPT ;  /* 0x000000070400728c */ /* 0x000fe4000bf06270 */
[----:B------:R-:W-:Y:S02]  /*2b30*/  UIMAD.WIDE.U32 UR8, UR4, UR12, URZ ;  /* 0x0000000c040872a5 */ /* 0x000fe4000f8e00ff */
[----:B------:R-:W-:Y:S02]  /*2b40*/  UISETP.GE.OR UP0, UPT, UR5, UR10, UP0 ;  /* 0x0000000a0500728c */ /* 0x000fe40008706670 */
[----:B------:R-:W-:-:S03]  /*2b50*/  UIMAD.WIDE.U32 UR10, UR5, UR12, URZ ;  /* 0x0000000c050a72a5 */ /* 0x000fc6000f8e00ff */
[----:B------:R-:W-:Y:S01]  /*2b60*/  UMOV UR7, UR9 ;  /* 0x0000000900077c82 */ /* 0x000fe20008000000 */
[----:B------:R-:W-:Y:S02]  /*2b70*/  UIADD3 UR9, UPT, UPT, -UR4, URZ, URZ ;  /* 0x000000ff04097290 */ /* 0x000fe4000fffe1ff */
[----:B------:R-:W-:Y:S02]  /*2b80*/  USHF.R.U32.HI UR7, URZ, UR13, UR7 ;  /* 0x0000000dff077299 */ /* 0x000fe40008011607 */
[----:B------:R-:W-:Y:S02]  /*2b90*/  UIMAD UR10, UR18, UR9, UR49 ;  /* 0x00000009120a72a4 */ /* 0x000fe4000f8e0231 */
[----:B------:R-:W-:Y:S01]  /*2ba0*/  USEL UR7, UR4, UR7, !UP3 ;  /* 0x0000000704077287 */ /* 0x000fe2000d800000 */
[----:B------:R-:W-:Y:S01]  /*2bb0*/  @!UP0 UMOV UR8, UR11 ;  /* 0x0000000b00088c82 */ /* 0x000fe20008000000 */
[----:B------:R-:W-:Y:S02]  /*2bc0*/  UIADD3 UR11, UPT, UPT, -UR5, URZ, URZ ;  /* 0x000000ff050b7290 */ /* 0x000fe4000fffe1ff */
[----:B------:R-:W-:-:S02]  /*2bd0*/  @!UP0 USHF.R.U32.HI UR8, URZ, UR13, UR8 ;  /* 0x0000000dff088299 */ /* 0x000fc40008011608 */
[----:B------:R-:W-:Y:S02]  /*2be0*/  UIADD3 UR9, UPT, UPT, -UR7, URZ, URZ ;  /* 0x000000ff07097290 */ /* 0x000fe4000fffe1ff */
[----:B------:R-:W-:Y:S02]  /*2bf0*/  @!UP0 USEL UR8, UR5, UR8, !UP3 ;  /* 0x0000000805088287 */ /* 0x000fe4000d800000 */
[----:B------:R-:W-:Y:S02]  /*2c00*/  UIMAD UR9, UR39, UR9, UR4 ;  /* 0x00000009270972a4 */ /* 0x000fe4000f8e0204 */
[----:B------:R-:W-:Y:S02]  /*2c10*/  @!UP0 UIADD3 UR7, UPT, UPT, UR7, -UR8, URZ ;  /* 0x8000000807078290 */ /* 0x000fe4000fffe0ff */
[----:B------:R-:W-:Y:S02]  /*2c20*/  @!UP0 UIMAD UR8, UR9, UR6, UR8 ;  /* 0x00000006090882a4 */ /* 0x000fe4000f8e0208 */
[----:B------:R-:W-:-:S02]  /*2c30*/  @!UP0 UIMAD UR4, UR39, UR7, UR5 ;  /* 0x00000007270482a4 */ /* 0x000fc4000f8e0205 */
[----:B------:R-:W-:Y:S02]  /*2c40*/  UIMAD UR6, UR20, UR11, UR50 ;  /* 0x0000000b140672a4 */ /* 0x000fe4000f8e0232 */
[----:B------:R-:W-:Y:S01]  /*2c50*/  UIMAD UR49, UR4, UR18, UR10 ;  /* 0x00000012043172a4 */ /* 0x000fe2000f8e020a */
[----:B------:R-:W-:Y:S02]  /*2c60*/  @!UP0 UMOV UR5, UR8 ;  /* 0x0000000800058c82 */ /* 0x000fe40008000000 */
[----:B------:R-:W-:-:S12]  /*2c70*/  UIMAD UR50, UR5, UR20, UR6 ;  /* 0x00000014053272a4 */ /* 0x000fd8000f8e0206 */
.L_x_38:
[----:B------:R-:W1:Y:S02]  /*2c80*/  LDCU UR4, c[0x0][0xc30] ;  /* 0x00018600ff0477ac */ /* 0x000e640008000800 */
[----:B-1----:R-:W-:-:S09]  /*2c90*/  UISETP.NE.AND UP0, UPT, UR4, 0x1, UPT ;  /* 0x000000010400788c */ /* 0x002fd2000bf05270 */
[----:B------:R-:W-:Y:S05]  /*2ca0*/  BRA.U UP0, `(.L_x_39) ;  /* 0x0000000100447547 */ /* 0x000fea000b800000 */
[----:B------:R-:W1:Y:S01]  /*2cb0*/  LDCU.128 UR8, c[0x0][0xc10] ;  /* 0x00018200ff0877ac */ /* 0x000e620008000c00 */
[----:B------:R-:W2:Y:S01]  /*2cc0*/  LDCU UR12, c[0x0][0xc0c] ;  /* 0x00018180ff0c77ac */ /* 0x000ea20008000800 */
[----:B------:R-:W3:Y:S01]  /*2cd0*/  LDCU UR13, c[0x0][0xc20] ;  /* 0x00018400ff0d77ac */ /* 0x000ee20008000800 */
[----:B-1----:R-:W-:Y:S02]  /*2ce0*/  UIMAD.WIDE.U32 UR6, UR50, UR8, URZ ;  /* 0x00000008320672a5 */ /* 0x002fe4000f8e00ff */
[----:B------:R-:W-:Y:S02]  /*2cf0*/  UIMAD.WIDE.U32 UR4, UR49, UR11, URZ ;  /* 0x0000000b310472a5 */ /* 0x000fe4000f8e00ff */
[----:B--2---:R-:W-:Y:S02]  /*2d00*/  UISETP.NE.AND UP2, UPT, UR12, 0x1, UPT ;  /* 0x000000010c00788c */ /* 0x004fe4000bf45270 */
[----:B------:R-:W-:Y:S01]  /*2d10*/  UISETP.NE.AND UP0, UPT, UR10, 0x1, UPT ;  /* 0x000000010a00788c */ /* 0x000fe2000bf05270 */
[----:B------:R-:W-:-:S02]  /*2d20*/  UMOV UR6, UR7 ;  /* 0x0000000700067c82 */ /* 0x000fc40008000000 */
[----:B------:R-:W-:Y:S01]  /*2d30*/  UMOV UR4, UR5 ;  /* 0x0000000500047c82 */ /* 0x000fe20008000000 */
[----:B------:R-:W-:Y:S02]  /*2d40*/  USHF.R.U32.HI UR6, URZ, UR9, UR6 ;  /* 0x00000009ff067299 */ /* 0x000fe40008011606 */
[----:B---3--:R-:W-:Y:S02]  /*2d50*/  USHF.R.U32.HI UR4, URZ, UR13, UR4 ;  /* 0x0000000dff047299 */ /* 0x008fe40008011604 */
[----:B------:R-:W-:Y:S02]  /*2d60*/  USEL UR5, UR50, UR6, !UP2 ;  /* 0x0000000632057287 */ /* 0x000fe4000d000000 */
[----:B------:R-:W-:-:S04]  /*2d70*/  USEL UR4, UR49, UR4, !UP0 ;  /* 0x0000000431047287 */ /* 0x000fc8000c000000 */
[----:B------:R-:W-:Y:S02]  /*2d80*/  UIADD3 UR6, UPT, UPT, UR5, -UR4, URZ ;  /* 0x8000000405067290 */ /* 0x000fe4000fffe0ff */
[----:B------:R-:W-:Y:S02]  /*2d90*/  UIADD3 UR4, UPT, UPT, -UR5, UR4, URZ ;  /* 0x0000000405047290 */ /* 0x000fe4000fffe1ff */
[----:B------:R-:W-:Y:S02]  /*2da0*/  UIMAD UR49, UR6, UR10, UR49 ;  /* 0x0000000a063172a4 */ /* 0x000fe4000f8e0231 */
[----:B------:R-:W-:-:S12]  /*2db0*/  UIMAD UR50, UR4, UR12, UR50 ;  /* 0x0000000c043272a4 */ /* 0x000fd8000f8e0232 */
.L_x_39:
[----:B------:R-:W-:Y:S01]  /*2dc0*/  R2UR UR5, R48 ;  /* 0x00000000300572ca */ /* 0x000fe200000e0000 */
[----:B------:R-:W-:Y:S01]  /*2dd0*/  UMOV UR31, UR42 ;  /* 0x0000002a001f7c82 */ /* 0x000fe20008000000 */
[----:B------:R-:W-:Y:S02]  /*2de0*/  R2UR UR4, R47 ;  /* 0x000000002f0472ca */ /* 0x000fe400000e0000 */
[----:B------:R-:W-:Y:S02]  /*2df0*/  PLOP3.LUT P1, PT, PT, PT, PT, 0x80, 0x8 ;  /* 0x000000000008781c */ /* 0x000fe40003f2f070 */
[----:B------:R-:W-:-:S07]  /*2e00*/  LOP3.LUT R2, R2, 0x1, RZ, 0x3c, !PT ;  /* 0x0000000102027812 */ /* 0x000fce00078e3cff */
[----:B------:R-:W-:Y:S02]  /*2e10*/  UIADD3 UR45, UPT, UPT, UR50, UR5, URZ ;  /* 0x00000005322d7290 */ /* 0x000fe4000fffe0ff */
[----:B------:R-:W-:Y:S01]  /*2e20*/  UIADD3 UR19, UPT, UPT, UR49, UR4, URZ ;  /* 0x0000000431137290 */ /* 0x000fe2000fffe0ff */
[----:B------:R-:W-:Y:S11]  /*2e30*/  BRA.U UP1, `(.L_x_40) ;  /* 0xffffffe901b07547 */ /* 0x000ff6000b83ffff */
[----:B------:R-:W-:Y:S01]  /*2e40*/  UIADD3 UR36, UPT, UPT, UR36, 0x68, URZ ;  /* 0x0000006824247890 */ /* 0x000fe2000fffe0ff */
[----:B------:R-:W-:-:S03]  /*2e50*/  MOV R2, UR27 ;  /* 0x0000001b00027c02 */ /* 0x000fc60008000f00 */
[----:B------:R-:W-:Y:S01]  /*2e60*/  ULEA UR4, UR30, UR36, 0x3 ;  /* 0x000000241e047291 */ /* 0x000fe2000f8e18ff */
[----:B------:R-:W-:-:S08]  /*2e70*/  SHF.L.U32 R2, R2, 0x1f, RZ ;  /* 0x0000001f02027819 */ /* 0x000fd000000006ff */
[----:B------:R-:W1:Y:S02]  /*2e80*/  SYNCS.PHASECHK.TRANS64.TRYWAIT P0, [UR4], R2 ;  /* 0x00000002ff0075a7 */ /* 0x000e640008001104 */
[----:B-1----:R-:W-:Y:S05]  /*2e90*/  @!P0 BRA `(.L_x_41) ;  /* 0x0000006c00608947 */ /* 0x002fea0003800000 */
.L_x_157:
[----:B------:R-:W-:-:S04]  /*2ea0*/  UIADD3 UR4, UPT, UPT, UR30, 0x1, URZ ;  /* 0x000000011e047890 */ /* 0x000fc8000fffe0ff */
[----:B------:R-:W-:-:S04]  /*2eb0*/  UISETP.NE.AND UP0, UPT, UR4, 0xd, UPT ;  /* 0x0000000d0400788c */ /* 0x000fc8000bf05270 */
[----:B------:R-:W-:Y:S02]  /*2ec0*/  USEL UR5, URZ, 0x1, UP0 ;  /* 0x00000001ff057887 */ /* 0x000fe40008000000 */
[----:B------:R-:W-:Y:S02]  /*2ed0*/  USEL UR4, UR4, URZ, UP0 ;  /* 0x000000ff04047287 */ /* 0x000fe40008000000 */
[----:B------:R-:W-:Y:S02]  /*2ee0*/  ULOP3.LUT UR6, UR27, UR5, URZ, 0x3c, !UPT ;  /* 0x000000051b067292 */ /* 0x000fe4000f8e3cff */
[----:B------:R-:W-:-:S04]  /*2ef0*/  ULEA UR5, UR4, UR36, 0x3 ;  /* 0x0000002404057291 */ /* 0x000fc8000f8e18ff */
[----:B-1----:R-:W-:-:S04]  /*2f00*/  MOV R2, UR6 ;  /* 0x0000000600027c02 */ /* 0x002fc80008000f00 */
[----:B------:R-:W-:-:S04]  /*2f10*/  SHF.L.U32 R2, R2, 0x1f, RZ ;  /* 0x0000001f02027819 */ /* 0x000fc800000006ff */
[----:B------:R-:W1:Y:S02]  /*2f20*/  SYNCS.PHASECHK.TRANS64.TRYWAIT P0, [UR5], R2 ;  /* 0x00000002ff0075a7 */ /* 0x000e640008001105 */
[----:B-1----:R-:W-:Y:S05]  /*2f30*/  @!P0 BRA `(.L_x_42) ;  /* 0x0000006c00508947 */ /* 0x002fea0003800000 */
.L_x_159:
        /* <DEDUP_REMOVED lines=10> */
.L_x_161:
        /* <DEDUP_REMOVED lines=10> */
.L_x_163:
        /* <DEDUP_REMOVED lines=10> */
.L_x_165:
        /* <DEDUP_REMOVED lines=10> */
.L_x_167:
        /* <DEDUP_REMOVED lines=10> */
.L_x_169:
        /* <DEDUP_REMOVED lines=10> */
.L_x_171:
        /* <DEDUP_REMOVED lines=10> */
.L_x_173:
        /* <DEDUP_REMOVED lines=10> */
.L_x_175:
        /* <DEDUP_REMOVED lines=10> */
.L_x_177:
        /* <DEDUP_REMOVED lines=10> */
.L_x_179:
[----:B------:R-:W-:-:S04]  /*3580*/  UIADD3 UR4, UPT, UPT, UR4, 0x1, URZ ;  /* 0x0000000104047890 */ /* 0x000fc8000fffe0ff */
[----:B------:R-:W-:-:S04]  /*3590*/  UISETP.NE.AND UP0, UPT, UR4, 0xd, UPT ;  /* 0x0000000d0400788c */ /* 0x000fc8000bf05270 */
[----:B------:R-:W-:Y:S02]  /*35a0*/  USEL UR5, URZ, 0x1, UP0 ;  /* 0x00000001ff057887 */ /* 0x000fe40008000000 */
[----:B------:R-:W-:Y:S02]  /*35b0*/  USEL UR4, UR4, URZ, UP0 ;  /* 0x000000ff04047287 */ /* 0x000fe40008000000 */
[----:B------:R-:W-:Y:S02]  /*35c0*/  ULOP3.LUT UR5, UR6, UR5, URZ, 0x3c, !UPT ;  /* 0x0000000506057292 */ /* 0x000fe4000f8e3cff */
[----:B------:R-:W-:-:S04]  /*35d0*/  ULEA UR4, UR4, UR36, 0x3 ;  /* 0x0000002404047291 */ /* 0x000fc8000f8e18ff */
[----:B-1----:R-:W-:Y:S02]  /*35e0*/  IMAD.U32 R2, RZ, RZ, UR5 ;  /* 0x00000005ff027e24 */ /* 0x002fe4000f8e00ff */
[----:B------:R-:W-:-:S03]  /*35f0*/  MOV R0, UR4 ;  /* 0x0000000400007c02 */ /* 0x000fc60008000f00 */
[----:B------:R-:W-:-:S07]  /*3600*/  SHF.L.U32 R2, R2, 0x1f, RZ ;  /* 0x0000001f02027819 */ /* 0x000fce00000006ff */
.L_x_53:
[----:B-1----:R1:W2:Y:S02]  /*3610*/  SYNCS.PHASECHK.TRANS64.TRYWAIT P0, [R0+URZ], R2 ;  /* 0x00000002000075a7 */ /* 0x0022a400080011ff */
[----:B--2---:R-:W-:Y:S05]  /*3620*/  @!P0 NANOSLEEP.SYNCS 0x989680 ;  /* 0x009896800000895d */ /* 0x004fea0003900000 */
[----:B------:R-:W2:Y:S02]  /*3630*/  @!P0 SYNCS.PHASECHK.TRANS64 P0, [R0+URZ], R2 ;  /* 0x00000002000085a7 */ /* 0x000ea400080010ff */
[----:B--2---:R-:W-:Y:S05]  /*3640*/  @P0 EXIT ;  /* 0x000000000000094d */ /* 0x004fea0003800000 */
[----:B------:R-:W-:Y:S05]  /*3650*/  BRA `(.L_x_53) ;  /* 0xfffffffc00ec7947 */ /* 0x000fea000383ffff */
.L_x_22:
[----:B------:R-:W2:Y:S02]  /*3660*/  S2UR UR4, SR_CgaCtaId ;  /* 0x00000000000479c3 */ /* 0x000ea40000008800 */
[----:B--2---:R-:W-:-:S04]  /*3670*/  UISETP.NE.AND UP0, UPT, UR4, URZ, UPT ;  /* 0x000000ff0400728c */ /* 0x004fc8000bf05270 */
[----:B------:R-:W-:-:S09]  /*3680*/  UISETP.NE.OR UP0, UPT, UR18, 0x1, UP0 ;  /* 0x000000011200788c */ /* 0x000fd20008705670 */
[----:B------:R-:W-:Y:S05]  /*3690*/  BRA.U UP0, `(.L_x_54) ;  /* 0x0000000100b47547 */ /* 0x000fea000b800000 */
[----:B------:R-:W2:Y:S01]  /*36a0*/  S2UR UR5, SR_CgaCtaId ;  /* 0x00000000000579c3 */ /* 0x000ea20000008800 */
[----:B------:R-:W-:Y:S01]  /*36b0*/  UMOV UR4, 0x400 ;  /* 0x0000040000047882 */ /* 0x000fe20000000000 */
[----:B------:R-:W-:Y:S01]  /*36c0*/  HFMA2 R2, -RZ, RZ, 0, 5.9604644775390625e-08 ;  /* 0x00000001ff027431 */ /* 0x000fe200000001ff */
[----:B------:R-:W-:Y:S01]  /*36d0*/  ISETP.GE.U32.AND P0, PT, R3, 0x2, PT ;  /* 0x000000020300780c */ /* 0x000fe20003f06070 */
[----:B------:R-:W-:Y:S01]  /*36e0*/  IMAD.MOV.U32 R8, RZ, RZ, RZ ;  /* 0x000000ffff087224 */ /* 0x000fe200078e00ff */
[----:B--2---:R-:W-:-:S04]  /*36f0*/  ULEA UR4, UR5, UR4, 0x18 ;  /* 0x0000000405047291 */ /* 0x004fc8000f8ec0ff */
[----:B------:R-:W-:Y:S02]  /*3700*/  UIADD3 UR5, UPT, UPT, UR4, 0x128, URZ ;  /* 0x0000012804057890 */ /* 0x000fe4000fffe0ff */
[----:B------:R-:W-:Y:S02]  /*3710*/  UIADD3 UR8, UPT, UPT, UR4, 0x120, URZ ;  /* 0x0000012004087890 */ /* 0x000fe4000fffe0ff */
[----:B------:R-:W-:-:S12]  /*3720*/  UPRMT UR5, URZ, 0x654, UR5 ;  /* 0x00000654ff057896 */ /* 0x000fd80008000005 */
.L_x_57:
[----:B------:R-:W-:Y:S01]  /*3730*/  SHF.L.U32 R6, R2, 0x1f, RZ ;  /* 0x0000001f02067819 */ /* 0x000fe200000006ff */
[----:B------:R-:W-:Y:S02]  /*3740*/  IMAD.U32 R4, RZ, RZ, UR8 ;  /* 0x00000008ff047e24 */ /* 0x000fe4000f8e00ff */
[----:B------:R-:W-:Y:S01]  /*3750*/  @!P0 IMAD.MOV.U32 R5, RZ, RZ, 0x10 ;  /* 0x00000010ff058424 */ /* 0x000fe200078e00ff */
[----:B------:R-:W2:Y:S02]  /*3760*/  SYNCS.PHASECHK.TRANS64.TRYWAIT P1, [UR4+0x128], R6 ;  /* 0x00012806ff0075a7 */ /* 0x000ea40008021104 */
[----:B------:R-:W-:-:S04]  /*3770*/  PRMT R4, R3, 0x654, R4 ;  /* 0x0000065403047816 */ /* 0x000fc80000000004 */
[----:B------:R-:W-:Y:S01]  /*3780*/  SEL R0, R4, R0, !P0 ;  /* 0x0000000004007207 */ /* 0x000fe20004000000 */
[----:B--2---:R-:W-:Y:S06]  /*3790*/  @!P1 BRA `(.L_x_55) ;  /* 0x0000006800409947 */ /* 0x004fec0003800000 */
.L_x_181:
[----:B------:R-:W-:Y:S01]  /*37a0*/  UIADD3 UR6, UPT, UPT, UR4, 0x160, URZ ;  /* 0x0000016004067890 */ /* 0x000fe2000fffe0ff */
[----:B------:R3:W-:Y:S01]  /*37b0*/  @!P0 SYNCS.ARRIVE.TRANS64.RED RZ, [R0+URZ], R5 ;  /* 0x0000000500ff89a7 */ /* 0x0007e200080004ff */
[----:B------:R-:W-:Y:S01]  /*37c0*/  UIADD3 UR7, UPT, UPT, UR4, 0x120, URZ ;  /* 0x0000012004077890 */ /* 0x000fe2000fffe0ff */
[----:B------:R-:W-:-:S08]  /*37d0*/  LOP3.LUT R2, R2, 0x1, RZ, 0x3c, !PT ;  /* 0x0000000102027812 */ /* 0x000fd000078e3cff */
[----:B------:R-:W-:Y:S06]  /*37e0*/  UGETNEXTWORKID.BROADCAST [UR6], [UR7] ;  /* 0x00000000060073ca */ /* 0x000fec0008000100 */
[----:B---3--:R-:W-:-:S04]  /*37f0*/  SHF.L.U32 R5, R8, 0x1f, RZ ;  /* 0x0000001f08057819 */ /* 0x008fc800000006ff */
[----:B------:R-:W3:Y:S02]  /*3800*/  SYNCS.PHASECHK.TRANS64.TRYWAIT P1, [UR4+0x120], R5 ;  /* 0x00012005ff0075a7 */ /* 0x000ee40008021104 */
[----:B---3--:R-:W-:Y:S05]  /*3810*/  @!P1 BRA `(.L_x_56) ;  /* 0x0000006800389947 */ /* 0x008fea0003800000 */
.L_x_183:
[----:B--2---:R-:W2:Y:S01]  /*3820*/  LDS.128 R4, [UR4+0x160] ;  /* 0x00016004ff047984 */ /* 0x004ea20008000c00 */
[----:B------:R-:W-:Y:S01]  /*3830*/  LOP3.LUT R8, R8, 0x1, RZ, 0x3c, !PT ;  /* 0x0000000108087812 */ /* 0x000fe200078e3cff */
[----:B------:R-:W-:Y:S01]  /*3840*/  @!PT LDS RZ, [RZ] ;  /* 0x00000000fffff984 */ /* 0x000fe20000000800 */
[----:B------:R-:W-:Y:S01]  /*3850*/  @!PT LDS RZ, [RZ] ;  /* 0x00000000fffff984 */ /* 0x000fe20000000800 */
[----:B------:R-:W-:Y:S01]  /*3860*/  @!PT LDS RZ, [RZ] ;  /* 0x00000000fffff984 */ /* 0x000fe20000000800 */
[----:B------:R-:W-:Y:S01]  /*3870*/  @!PT LDS RZ, [RZ] ;  /* 0x00000000fffff984 */ /* 0x000fe20000000800 */
[----:B------:R3:W-:Y:S06]  /*3880*/  MEMBAR.ALL.CTA ;  /* 0x0000000000007992 */ /* 0x0007ec0000008000 */
[----:B---3--:R-:W3:Y:S02]  /*3890*/  FENCE.VIEW.ASYNC.S ;  /* 0x00000000000073c6 */ /* 0x008ee40000000000 */
[----:B---3--:R-:W-:Y:S01]  /*38a0*/  SYNCS.ARRIVE.TRANS64.RED.A1T0 RZ, [UR5], RZ ;  /* 0x000000ffffff79a7 */ /* 0x008fe20008100405 */
[----:B--2---:R-:W-:-:S13]  /*38b0*/  LOP3.LUT P1, RZ, R6, 0x1, RZ, 0xc0, !PT ;  /* 0x0000000106ff7812 */ /* 0x004fda000782c0ff */
[----:B------:R-:W-:Y:S05]  /*38c0*/  @P1 BRA `(.L_x_57) ;  /* 0xfffffffc00981947 */ /* 0x000fea000383ffff */
[----:B------:R-:W-:-:S04]  /*38d0*/  SHF.L.U32 R0, R2, 0x1f, RZ ;  /* 0x0000001f02007819 */ /* 0x000fc800000006ff */
[----:B------:R-:W2:Y:S02]  /*38e0*/  SYNCS.PHASECHK.TRANS64 P0, [UR4+0x128], R0 ;  /* 0x00012800ff0075a7 */ /* 0x000ea40008001004 */
[----:B-12---:R-:W-:Y:S05]  /*38f0*/  @P0 EXIT ;  /* 0x000000000000094d */ /* 0x006fea0003800000 */
[----:B------:R-:W-:-:S07]  /*3900*/  MOV R0, UR4 ;  /* 0x0000000400007c02 */ /* 0x000fce0008000f00 */
.L_x_58:
[----:B-1----:R-:W-:-:S04]  /*3910*/  SHF.L.U32 R3, R2, 0x1f, RZ ;  /* 0x0000001f02037819 */ /* 0x002fc800000006ff */
[----:B------:R1:W2:Y:S03]  /*3920*/  SYNCS.PHASECHK.TRANS64.TRYWAIT P0, [R0+URZ+0x128], R3 ;  /* 0x00012803000075a7 */ /* 0x0002a600080011ff */
[----:B--2---:R-:W-:Y:S05]  /*3930*/  @!P0 NANOSLEEP.SYNCS 0x989680 ;  /* 0x009896800000895d */ /* 0x004fea0003900000 */
[----:B------:R-:W2:Y:S02]  /*3940*/  @!P0 SYNCS.PHASECHK.TRANS64 P0, [R0+URZ+0x128], R3 ;  /* 0x00012803000085a7 */ /* 0x000ea400080010ff */
[----:B--2---:R-:W-:Y:S05]  /*3950*/  @P0 EXIT ;  /* 0x000000000000094d */ /* 0x004fea0003800000 */
[----:B------:R-:W-:Y:S05]  /*3960*/  BRA `(.L_x_58) ;  /* 0xfffffffc00e87947 */ /* 0x000fea000383ffff */
.L_x_54:
[----:B------:R-:W-:Y:S05]  /*3970*/  BRA.U UP4, `(.L_x_59) ;  /* 0x0000001104a47547 */ /* 0x000fea000b800000 */
[----:B------:R-:W2:Y:S01]  /*3980*/  S2UR UR4, SR_CgaCtaId ;  /* 0x00000000000479c3 */ /* 0x000ea20000008800 */
[----:B------:R-:W-:Y:S01]  /*3990*/  UMOV UR5, 0x40 ;  /* 0x0000004000057882 */ /* 0x000fe20000000000 */
[----:B------:R-:W-:Y:S01]  /*39a0*/  NOP ;  /* 0x0000000000007918 */ /* 0x000fe20000000000 */
[----:B------:R-:W-:Y:S01]  /*39b0*/  UMOV UR6, 0x400 ;  /* 0x0000040000067882 */ /* 0x000fe20000000000 */
[----:B--2---:R-:W-:Y:S02]  /*39c0*/  ULEA UR5, UR4, UR5, 0x18 ;  /* 0x0000000504057291 */ /* 0x004fe4000f8ec0ff */
[----:B------:R-:W-:-:S07]  /*39d0*/  ULEA UR6, UR4, UR6, 0x18 ;  /* 0x0000000604067291 */ /* 0x000fce000f8ec0ff */
[----:B------:R-:W2:Y:S02]  /*39e0*/  LDS.U8 R3, [UR5+0x1c] ;  /* 0x00001c05ff037984 */ /* 0x000ea40008000000 */
[----:B--2---:R-:W-:-:S13]  /*39f0*/  ISETP.NE.AND P0, PT, R3, RZ, PT ;  /* 0x000000ff0300720c */ /* 0x004fda0003f05270 */
[----:B------:R-:W-:Y:S05]  /*3a00*/  @P0 BRA `(.L_x_60) ;  /* 0x0000000400080947 */ /* 0x000fea0003800000 */
[----:B------:R-:W-:Y:S02]  /*3a10*/  UISETP.NE.U32.AND UP1, UPT, UR38, 0x1, UPT ;  /* 0x000000012600788c */ /* 0x000fe4000bf25070 */
[----:B------:R-:W-:-:S07]  /*3a20*/  UIADD3 UR7, UPT, UPT, UR5, 0x8, URZ ;  /* 0x0000000805077890 */ /* 0x000fce000fffe0ff */
[----:B------:R-:W-:Y:S05]  /*3a30*/  BRA.U !UP1, `(.L_x_61) ;  /* 0x00000001099c7547 */ /* 0x000fea000b800000 */
[----:B------:R-:W-:Y:S01]  /*3a40*/  ELECT P0, URZ, PT ;  /* 0x0000000000ff782f */ /* 0x000fe20003800000 */
[----:B------:R-:W-:-:S12]  /*3a50*/  BSSY B0, `(.L_x_61) ;  /* 0x0000025000007945 */ /* 0x000fd80003800000 */
[----:B------:R-:W-:Y:S05]  /*3a60*/  @!P0 BRA `(.L_x_62) ;  /* 0x00000000008c8947 */ /* 0x000fea0003800000 */
[----:B------:R-:W-:-:S05]  /*3a70*/  UMOV UR4, 0x10 ;  /* 0x0000001000047882 */ /* 0x000fca0000000000 */
[----:B------:R-:W-:Y:S04]  /*3a80*/  DEPBAR.LE SB2, 0x36 ;  /* 0x0000ad800000791a */ /* 0x000fe80000000000 */
[----:B------:R-:W2:Y:S02]  /*3a90*/  UTCATOMSWS.2CTA.FIND_AND_SET.ALIGN UP0, UR4, UR4 ;  /* 0x00000004000475e3 */ /* 0x000ea40008200800 */
[----:B--2---:R-:W-:Y:S01]  /*3aa0*/  MOV R10, UR4 ;  /* 0x00000004000a7c02 */ /* 0x004fe20008000f00 */
[----:B------:R-:W-:Y:S06]  /*3ab0*/  BRA.U UP0, `(.L_x_63) ;  /* 0x0000000100187547 */ /* 0x000fec000b800000 */
.L_x_64:
[----:B------:R-:W-:Y:S05]  /*3ac0*/  NANOSLEEP 0x64 ;  /* 0x000000640000795d */ /* 0x000fea0003800000 */
[----:B------:R-:W-:-:S05]  /*3ad0*/  UMOV UR4, 0x10 ;  /* 0x0000001000047882 */ /* 0x000fca0000000000 */
[----:B------:R-:W-:Y:S04]  /*3ae0*/  DEPBAR.LE SB2, 0x36 ;  /* 0x0000ad800000791a */ /* 0x000fe80000000000 */
[----:B------:R-:W2:Y:S02]  /*3af0*/  UTCATOMSWS.2CTA.FIND_AND_SET.ALIGN UP0, UR4, UR4 ;  /* 0x00000004000475e3 */ /* 0x000ea40008200800 */
[----:B--2---:R-:W-:Y:S01]  /*3b00*/  MOV R10, UR4 ;  /* 0x00000004000a7c02 */ /* 0x004fe20008000f00 */
[----:B------:R-:W-:Y:S05]  /*3b10*/  BRA.U !UP0, `(.L_x_64) ;  /* 0xfffffffd08e87547 */ /* 0x000fea000b83ffff */
.L_x_63:
[----:B------:R-:W2:Y:S01]  /*3b20*/  LDS R6, [UR5+0x10] ;  /* 0x00001005ff067984 */ /* 0x000ea20008000800 */
[----:B------:R-:W-:Y:S01]  /*3b30*/  IMAD.U32 R3, RZ, RZ, UR6 ;  /* 0x00000006ff037e24 */ /* 0x000fe2000f8e00ff */
[----:B------:R-:W-:-:S03]  /*3b40*/  MOV R4, UR37 ;  /* 0x0000002500047c02 */ /* 0x000fc60008000f00 */
[----:B------:R-:W-:Y:S01]  /*3b50*/  VIADD R3, R3, 0x170 ;  /* 0x0000017003037836 */ /* 0x000fe20000000000 */
[----:B--2---:R-:W-:-:S04]  /*3b60*/  SHF.L.U32 R6, R6, 0x1f, RZ ;  /* 0x0000001f06067819 */ /* 0x004fc800000006ff */
[----:B------:R-:W2:Y:S02]  /*3b70*/  SYNCS.PHASECHK.TRANS64.TRYWAIT P0, [UR5+0x8], R6 ;  /* 0x00000806ff0075a7 */ /* 0x000ea40008001105 */
[----:B--2---:R-:W-:Y:S05]  /*3b80*/  @P0 BRA `(.L_x_65) ;  /* 0x0000000000080947 */ /* 0x004fea0003800000 */
[----:B------:R-:W2:Y:S02]  /*3b90*/  SYNCS.PHASECHK.TRANS64.TRYWAIT P0, [UR5+0x8], R6 ;  /* 0x00000806ff0075a7 */ /* 0x000ea40008001105 */
[----:B--2---:R-:W-:Y:S05]  /*3ba0*/  @!P0 BRA `(.L_x_66) ;  /* 0x00000064006c8947 */ /* 0x004fea0003800000 */
.L_x_65:
[----:B------:R-:W-:Y:S01]  /*3bb0*/  PRMT R4, R4, 0x654, R3 ;  /* 0x0000065404047816 */ /* 0x000fe20000000003 */
[----:B------:R-:W-:Y:S01]  /*3bc0*/  HFMA2 R3, -RZ, RZ, 0, 5.9604644775390625e-08 ;  /* 0x00000001ff037431 */ /* 0x000fe200000001ff */
[----:B------:R-:W-:Y:S01]  /*3bd0*/  UPRMT UR4, UR37, 0x654, UR7 ;  /* 0x0000065425047896 */ /* 0x000fe20008000007 */
[----:B------:R-:W-:Y:S02]  /*3be0*/  IMAD.MOV.U32 R8, RZ, RZ, 0xffff ;  /* 0x0000ffffff087424 */ /* 0x000fe400078e00ff */
[----:B--2---:R-:W-:Y:S02]  /*3bf0*/  IMAD.MOV.U32 R6, RZ, RZ, 0x4 ;  /* 0x00000004ff067424 */ /* 0x004fe400078e00ff */
[----:B------:R-:W-:Y:S01]  /*3c00*/  IMAD.SHL.U32 R9, R10, 0x20, RZ ;  /* 0x000000200a097824 */ /* 0x000fe200078e00ff */
[----:B------:R-:W-:Y:S02]  /*3c10*/  MOV R5, UR4 ;  /* 0x0000000400057c02 */ /* 0x000fe40008000f00 */
[-C--:B------:R-:W-:Y:S01]  /*3c20*/  SHF.L.U32 R8, R8, R10.reuse, RZ ;  /* 0x0000000a08087219 */ /* 0x080fe200000006ff */
[----:B------:R2:W-:Y:S01]  /*3c30*/  SYNCS.ARRIVE.TRANS64.RED RZ, [UR4], R6 ;  /* 0x00000006ffff79a7 */ /* 0x0005e20008000404 */
[----:B------:R-:W-:Y:S01]  /*3c40*/  SHF.L.U32 R7, R3, R10, RZ ;  /* 0x0000000a03077219 */ /* 0x000fe200000006ff */
[----:B------:R2:W-:Y:S04]  /*3c50*/  STS [UR6+0x170], R9 ;  /* 0x00017009ff007988 */ /* 0x0005e80008000806 */
[----:B------:R2:W-:Y:S04]  /*3c60*/  STAS [R4.64], R10 ;  /* 0x0000000a04007dbd */ /* 0x0005e8000c0008ff */
[----:B------:R2:W-:Y:S04]  /*3c70*/  ATOMS.OR RZ, [UR5+0x14], R8 ;  /* 0x00001408ffff798c */ /* 0x0005e8000b000005 */
[----:B------:R2:W-:Y:S04]  /*3c80*/  ATOMS.OR RZ, [UR5+0x18], R7 ;  /* 0x00001807ffff798c */ /* 0x0005e8000b000005 */
[----:B------:R2:W-:Y:S02]  /*3c90*/  ATOMS.XOR RZ, [UR5+0x10], R3 ;  /* 0x00001003ffff798c */ /* 0x0005e4000b800005 */
.L_x_62:
[----:B-1----:R-:W-:Y:S05]  /*3ca0*/  BSYNC B0 ;  /* 0x0000000000007941 */ /* 0x002fea0003800000 */
.L_x_61:
[----:B------:R-:W-:Y:S05]  /*3cb0*/  BRA.U UP1, `(.L_x_67) ;  /* 0x00000001016c7547 */ /* 0x000fea000b800000 */
[----:B------:R-:W-:-:S03]  /*3cc0*/  UMOV UR4, 0xffffffff ;  /* 0xffffffff00047882 */ /* 0x000fc60000000000 */
[----:B------:R-:W-:Y:S05]  /*3cd0*/  BRA.DIV UR4, `(.L_x_68) ;  /* 0x0000006604387947 */ /* 0x000fea000b800000 */
[----:B------:R-:W-:-:S13]  /*3ce0*/  ELECT P6, URZ, PT ;  /* 0x0000000000ff782f */ /* 0x000fda00038c0000 */
.L_x_186:
[----:B------:R-:W-:Y:S05]  /*3cf0*/  @!P6 BRA `(.L_x_67) ;  /* 0x00000000005ce947 */ /* 0x000fea0003800000 */
[----:B--2---:R-:W2:Y:S02]  /*3d00*/  LDS R4, [UR5+0x10] ;  /* 0x00001005ff047984 */ /* 0x004ea40008000800 */
[----:B--2---:R-:W-:-:S04]  /*3d10*/  SHF.L.U32 R4, R4, 0x1f, RZ ;  /* 0x0000001f04047819 */ /* 0x004fc800000006ff */
[----:B------:R-:W2:Y:S02]  /*3d20*/  SYNCS.PHASECHK.TRANS64.TRYWAIT P0, [UR5+0x8], R4 ;  /* 0x00000804ff0075a7 */ /* 0x000ea40008001105 */
[----:B--2---:R-:W-:Y:S05]  /*3d30*/  @P0 BRA `(.L_x_69) ;  /* 0x0000000000080947 */ /* 0x004fea0003800000 */
[----:B------:R-:W2:Y:S02]  /*3d40*/  SYNCS.PHASECHK.TRANS64.TRYWAIT P0, [UR5+0x8], R4 ;  /* 0x00000804ff0075a7 */ /* 0x000ea40008001105 */
[----:B--2---:R-:W-:Y:S05]  /*3d50*/  @!P0 BRA `(.L_x_70) ;  /* 0x0000006400388947 */ /* 0x004fea0003800000 */
.L_x_69:
[----:B------:R-:W3:Y:S01]  /*3d60*/  LDS R6, [UR6+0x170] ;  /* 0x00017006ff067984 */ /* 0x000ee20008000800 */
[----:B--2---:R-:W-:Y:S02]  /*3d70*/  HFMA2 R3, -RZ, RZ, 0, 5.9604644775390625e-08 ;  /* 0x00000001ff037431 */ /* 0x004fe400000001ff */
[----:B------:R-:W-:Y:S01]  /*3d80*/  IMAD.MOV.U32 R4, RZ, RZ, 0xffff ;  /* 0x0000ffffff047424 */ /* 0x000fe200078e00ff */
[----:B------:R-:W-:Y:S01]  /*3d90*/  UPRMT UR4, UR37, 0x654, UR7 ;  /* 0x0000065425047896 */ /* 0x000fe20008000007 */
[----:B---3--:R-:W-:-:S03]  /*3da0*/  IMAD.SHL.U32 R5, R6, 0x20, RZ ;  /* 0x0000002006057824 */ /* 0x008fc600078e00ff */
[-C--:B------:R-:W-:Y:S02]  /*3db0*/  SHF.L.U32 R4, R4, R6.reuse, RZ ;  /* 0x0000000604047219 */ /* 0x080fe400000006ff */
[----:B------:R-:W-:Y:S01]  /*3dc0*/  SHF.L.U32 R6, R3, R6, RZ ;  /* 0x0000000603067219 */ /* 0x000fe200000006ff */
[----:B------:R3:W-:Y:S04]  /*3dd0*/  STS [UR6+0x170], R5 ;  /* 0x00017005ff007988 */ /* 0x0007e80008000806 */
[----:B------:R3:W-:Y:S04]  /*3de0*/  ATOMS.OR RZ, [UR5+0x14], R4 ;  /* 0x00001404ffff798c */ /* 0x0007e8000b000005 */
[----:B------:R3:W-:Y:S01]  /*3df0*/  ATOMS.OR RZ, [UR5+0x18], R6 ;  /* 0x00001806ffff798c */ /* 0x0007e2000b000005 */
[----:B------:R-:W-:Y:S03]  /*3e00*/  SYNCS.ARRIVE.TRANS64.RED.A1T0 RZ, [UR4], RZ ;  /* 0x000000ffffff79a7 */ /* 0x000fe60008100404 */
[----:B------:R3:W-:Y:S01]  /*3e10*/  ATOMS.XOR RZ, [UR5+0x10], R3 ;  /* 0x00001003ffff798c */ /* 0x0007e2000b800005 */
[----:B------:R-:W-:Y:S05]  /*3e20*/  BRA `(.L_x_67) ;  /* 0x0000000000107947 */ /* 0x000fea0003800000 */
.L_x_60:
[----:B------:R-:W-:Y:S02]  /*3e30*/  MOV R3, 0xffffffff ;  /* 0xffffffff00037802 */ /* 0x000fe40000000f00 */
[----:B------:R-:W-:-:S03]  /*3e40*/  MOV R4, 0x3e70 ;  /* 0x00003e7000047802 */ /* 0x000fc60000000f00 */
[----:B------:R2:W-:Y:S04]  /*3e50*/  STS [UR6+0x170], R3 ;  /* 0x00017003ff007988 */ /* 0x0005e80008000806 */
[----:B-12--5:R-:W-:Y:S05]  /*3e60*/  CALL.REL.NOINC `($__internal_1_$__cuda_sm10x_tcgen05_guardrail_trap_phase_invalid_during_alloc) ;  /* 0x0000006800e87944 */ /* 0x026fea0003c00000 */
.L_x_67:
[----:B------:R-:W-:Y:S05]  /*3e70*/  WARPSYNC.ALL ;  /* 0x0000000000007948 */ /* 0x000fea0003800000 */
[----:B------:R-:W4:Y:S01]  /*3e80*/  S2UR UR20, SR_CgaCtaId ;  /* 0x00000000001479c3 */ /* 0x000f220000008800 */
[----:B------:R-:W-:Y:S01]  /*3e90*/  UMOV UR4, 0x400 ;  /* 0x0000040000047882 */ /* 0x000fe20000000000 */
[----:B------:R-:W-:-:S06]  /*3ea0*/  NOP ;  /* 0x0000000000007918 */ /* 0x000fcc0000000000 */
[----:B------:R-:W-:Y:S06]  /*3eb0*/  BAR.ARV 0x6, 0xa0 ;  /* 0x0182800000007b1d */ /* 0x000fec0000002000 */
[----:B------:R-:W1:Y:S01]  /*3ec0*/  LDCU.64 UR6, c[0x0][0x388] ;  /* 0x00007100ff0677ac */ /* 0x000e620008000a00 */
[----:B------:R-:W-:Y:S01]  /*3ed0*/  LOP3.LUT R2, R2, 0xffff, RZ, 0xc0, !PT ;  /* 0x0000ffff02027812 */ /* 0x000fe200078ec0ff */
[----:B--2---:R-:W-:Y:S01]  /*3ee0*/  IMAD.MOV.U32 R8, RZ, RZ, 0x1 ;  /* 0x00000001ff087424 */ /* 0x004fe200078e00ff */
[----:B------:R-:W-:Y:S01]  /*3ef0*/  LOP3.LUT R0, R0, 0xffff, RZ, 0xc0, !PT ;  /* 0x0000ffff00007812 */ /* 0x000fe200078ec0ff */
[----:B------:R-:W2:Y:S01]  /*3f00*/  LDCU.64 UR8, c[0x0][0x390] ;  /* 0x00007200ff0877ac */ /* 0x000ea20008000a00 */
[----:B------:R-:W-:Y:S01]  /*3f10*/  R2UR UR21, R2 ;  /* 0x00000000021572ca */ /* 0x000fe200000e0000 */
[----:B------:R-:W-:Y:S01]  /*3f20*/  IMAD.MOV.U32 R2, RZ, RZ, RZ ;  /* 0x000000ffff027224 */ /* 0x000fe200078e00ff */
[----:B------:R-:W-:Y:S01]  /*3f30*/  R2UR UR35, R0 ;  /* 0x00000000002372ca */ /* 0x000fe200000e0000 */
[----:B------:R-:W-:Y:S01]  /*3f40*/  IMAD.MOV.U32 R0, RZ, RZ, RZ ;  /* 0x000000ffff007224 */ /* 0x000fe200078e00ff */
[----:B------:R-:W-:Y:S01]  /*3f50*/  UMOV UR24, URZ ;  /* 0x000000ff00187c82 */ /* 0x000fe20008000000 */
[----:B----4-:R-:W-:Y:S01]  /*3f60*/  ULEA UR20, UR20, UR4, 0x18 ;  /* 0x0000000414147291 */ /* 0x010fe2000f8ec0ff */
[----:B------:R-:W-:Y:S01]  /*3f70*/  UMOV UR19, URZ ;  /* 0x000000ff00137c82 */ /* 0x000fe20008000000 */
[----:B------:R-:W-:-:S02]  /*3f80*/  UISETP.NE.AND UP3, UPT, UR38, URZ, UPT ;  /* 0x000000ff2600728c */ /* 0x000fc4000bf65270 */
[----:B------:R-:W-:Y:S01]  /*3f90*/  UIADD3 UR34, UPT, UPT, UR20, 0x128, URZ ;  /* 0x0000012814227890 */ /* 0x000fe2000fffe0ff */
[----:B------:R-:W-:Y:S01]  /*3fa0*/  UMOV UR32, 0x0 ;  /* 0x0000000000207882 */ /* 0x000fe20000000000 */
[----:B-1----:R-:W-:-:S03]  /*3fb0*/  UIADD3 UR4, UPT, UPT, UR6, 0x3f, URZ ;  /* 0x0000003f06047890 */ /* 0x002fc6000fffe0ff */
[----:B---3--:R-:W1:Y:S01]  /*3fc0*/  LDS R3, [UR20+0x170] ;  /* 0x00017014ff037984 */ /* 0x008e620008000800 */
[----:B------:R-:W-:Y:S01]  /*3fd0*/  UMOV UR33, 0x8210010 ;  /* 0x0821001000217882 */ /* 0x000fe20000000000 */
[----:B------:R-:W-:Y:S02]  /*3fe0*/  UPRMT UR34, URZ, 0x654, UR34 ;  /* 0x00000654ff227896 */ /* 0x000fe40008000022 */
[----:B------:R-:W-:Y:S01]  /*3ff0*/  USHF.R.S32.HI UR5, URZ, 0x1f, UR4 ;  /* 0x0000001fff057899 */ /* 0x000fe20008011404 */
[----:B------:R-:W-:Y:S01]  /*4000*/  UMOV UR30, 0x0 ;  /* 0x00000000001e7882 */ /* 0x000fe20000000000 */
[----:B------:R-:W-:Y:S02]  /*4010*/  UMOV UR31, 0x8210010 ;  /* 0x08210010001f7882 */ /* 0x000fe40000000000 */
[----:B------:R-:W-:Y:S02]  /*4020*/  ULEA.HI UR4, UR5, UR4, URZ, 0x6 ;  /* 0x0000000405047291 */ /* 0x000fe4000f8f30ff */
[----:B------:R-:W-:-:S02]  /*4030*/  UIADD3 UR5, UPT, UPT, UR20, 0x1e300, URZ ;  /* 0x0001e30014057890 */ /* 0x000fc4000fffe0ff */
[----:B------:R-:W-:Y:S02]  /*4040*/  USHF.R.S32.HI UR4, URZ, 0x6, UR4 ;  /* 0x00000006ff047899 */ /* 0x000fe40008011404 */
[----:B------:R-:W-:Y:S02]  /*4050*/  USHF.R.U32.HI UR5, URZ, 0x4, UR5 ;  /* 0x00000004ff057899 */ /* 0x000fe40008011605 */
[----:B------:R-:W-:Y:S02]  /*4060*/  UIMAD UR4, UR4, UR7, URZ ;  /* 0x00000007040472a4 */ /* 0x000fe4000f8e02ff */
[----:B------:R-:W-:Y:S02]  /*4070*/  ULOP3.LUT UR23, UR5, 0x3fff, URZ, 0xc0, !UPT ;  /* 0x00003fff05177892 */ /* 0x000fe4000f8ec0ff */
[----:B--2---:R-:W-:Y:S01]  /*4080*/  UIMAD UR4, UR4, UR8, URZ ;  /* 0x00000008040472a4 */ /* 0x004fe2000f8e02ff */
[----:B------:R-:W-:Y:S01]  /*4090*/  UMOV UR28, 0x0 ;  /* 0x00000000001c7882 */ /* 0x000fe20000000000 */
[----:B------:R-:W-:-:S02]  /*40a0*/  UMOV UR29, 0x8210010 ;  /* 0x08210010001d7882 */ /* 0x000fc40000000000 */
[----:B------:R-:W-:Y:S02]  /*40b0*/  UIMAD UR6, UR4, UR9, URZ ;  /* 0x00000009040672a4 */ /* 0x000fe4000f8e02ff */
[----:B------:R-:W-:Y:S02]  /*40c0*/  UIADD3 UR4, UPT, UPT, UR20, 0x4300, URZ ;  /* 0x0000430014047890 */ /* 0x000fe4000fffe0ff */
[----:B------:R-:W-:Y:S02]  /*40d0*/  UIADD3 UR36, UPT, UPT, UR6, -0x1, URZ ;  /* 0xffffffff06247890 */ /* 0x000fe4000fffe0ff */
[----:B------:R-:W-:Y:S02]  /*40e0*/  USHF.R.U32.HI UR4, URZ, 0x4, UR4 ;  /* 0x00000004ff047899 */ /* 0x000fe40008011604 */
[----:B------:R-:W-:Y:S02]  /*40f0*/  UISETP.GE.AND UP4, UPT, UR6, 0x1, UPT ;  /* 0x000000010600788c */ /* 0x000fe4000bf86270 */
[----:B------:R-:W-:Y:S01]  /*4100*/  ULOP3.LUT UR4, UR4, 0x3fff, URZ, 0xc0, !UPT ;  /* 0x00003fff04047892 */ /* 0x000fe2000f8ec0ff */
[----:B------:R-:W-:Y:S01]  /*4110*/  UMOV UR26, 0x0 ;  /* 0x00000000001a7882 */ /* 0x000fe20000000000 */
[----:B------:R-:W-:-:S02]  /*4120*/  UMOV UR27, 0x8210010 ;  /* 0x08210010001b7882 */ /* 0x000fc40000000000 */
[----:B------:R-:W-:Y:S01]  /*4130*/  ULOP3.LUT UR22, UR4, 0x10000, URZ, 0xfc, !UPT ;  /* 0x0001000004167892 */ /* 0x000fe2000f8efcff */
[C---:B-1----:R-:W-:Y:S01]  /*4140*/  VIADD R5, R3.reuse, 0x40 ;  /* 0x0000004003057836 */ /* 0x042fe20000000000 */
[----:B------:R-:W-:-:S04]  /*4150*/  LOP3.LUT R4, R3, 0xffff, RZ, 0xc0, !PT ;  /* 0x0000ffff03047812 */ /* 0x000fc800078ec0ff */
[----:B------:R-:W-:-:S05]  /*4160*/  LOP3.LUT R5, R5, 0xffff, RZ, 0xc0, !PT ;  /* 0x0000ffff05057812 */ /* 0x000fca00078ec0ff */
[----:B------:R1:W-:Y:S02]  /*4170*/  STL.64 [R1], R4 ;  /* 0x0000000401007387 */ /* 0x0003e40000100a00 */
.L_x_79:
[----:B-1----:R-:W-:-:S04]  /*4180*/  SHF.L.U32 R5, R2, 0x1f, RZ ;  /* 0x0000001f02057819 */ /* 0x002fc800000006ff */
[----:B------:R-:W1:Y:S02]  /*4190*/  SYNCS.PHASECHK.TRANS64.TRYWAIT P0, [UR20+0x120], R5 ;  /* 0x00012005ff0075a7 */ /* 0x000e640008001114 */
[----:B-1-34-:R-:W-:Y:S05]  /*41a0*/  @!P0 BRA `(.L_x_71) ;  /* 0x00000060003c8947 */ /* 0x01afea0003800000 */
.L_x_188:
[----:B-1----:R-:W1:Y:S01]  /*41b0*/  LDS.128 R4, [UR20+0x160] ;  /* 0x00016014ff047984 */ /* 0x002e620008000c00 */
[----:B------:R-:W-:Y:S01]  /*41c0*/  ULEA UR25, UR24, UR20, 0x3 ;  /* 0x0000001418197291 */ /* 0x000fe2000f8e18ff */
[----:B------:R-:W-:Y:S01]  /*41d0*/  @!PT LDS RZ, [RZ] ;  /* 0x00000000fffff984 */ /* 0x000fe20000000800 */
[----:B------:R-:W-:Y:S01]  /*41e0*/  @!PT LDS RZ, [RZ] ;  /* 0x00000000fffff984 */ /* 0x000fe20000000800 */
[----:B------:R-:W-:Y:S01]  /*41f0*/  @!PT LDS RZ, [RZ] ;  /* 0x00000000fffff984 */ /* 0x000fe20000000800 */
[----:B------:R-:W-:Y:S01]  /*4200*/  @!PT LDS RZ, [RZ] ;  /* 0x00000000fffff984 */ /* 0x000fe20000000800 */
[----:B------:R2:W-:Y:S06]  /*4210*/  MEMBAR.ALL.CTA ;  /* 0x0000000000007992 */ /* 0x0005ec0000008000 */
[----:B--2---:R-:W2:Y:S02]  /*4220*/  FENCE.VIEW.ASYNC.S ;  /* 0x00000000000073c6 */ /* 0x004ea40000000000 */
[----:B--2---:R-:W-:Y:S01]  /*4230*/  SYNCS.ARRIVE.TRANS64.RED.A1T0 RZ, [UR34], RZ ;  /* 0x000000ffffff79a7 */ /* 0x004fe20008100422 */
[----:B-1----:R-:W-:Y:S01]  /*4240*/  LOP3.LUT P3, RZ, R6, 0x1, RZ, 0xc0, !PT ;  /* 0x0000000106ff7812 */ /* 0x002fe2000786c0ff */
[----:B------:R-:W-:-:S12]  /*4250*/  BRA.U UP3, `(.L_x_72) ;  /* 0x00000001030c7547 */ /* 0x000fd8000b800000 */
[----:B------:R-:W-:-:S04]  /*4260*/  SHF.L.U32 R5, R8, 0x1f, RZ ;  /* 0x0000001f08057819 */ /* 0x000fc800000006ff */
[----:B------:R-:W1:Y:S02]  /*4270*/  SYNCS.PHASECHK.TRANS64.TRYWAIT P0, [UR25+0x140], R5 ;  /* 0x00014005ff0075a7 */ /* 0x000e640008001119 */
[----:B-1----:R-:W-:Y:S05]  /*4280*/  @!P0 BRA `(.L_x_73) ;  /* 0x00000060001c8947 */ /* 0x002fea0003800000 */
.L_x_72:
[----:B------:R-:W-:Y:S05]  /*4290*/  BRA.U UP3, `(.L_x_74) ;  /* 0x0000000503047547 */ /* 0x000fea000b800000 */
[----:B------:R-:W-:Y:S05]  /*42a0*/  BRA.U !UP4, `(.L_x_75) ;  /* 0x000000010cf47547 */ /* 0x000fea000b800000 */
[----:B------:R-:W-:Y:S01]  /*42b0*/  ULEA UR4, UR24, UR43, 0x2 ;  /* 0x0000002b18047291 */ /* 0x000fe2000f8e10ff */
[----:B-1----:R-:W-:-:S08]  /*42c0*/  SHF.L.U32 R4, R0, 0x1f, RZ ;  /* 0x0000001f00047819 */ /* 0x002fd000000006ff */
[----:B------:R-:W5:Y:S01]  /*42d0*/  LDL R5, [UR4] ;  /* 0x00000004ff057983 */ /* 0x000f620008100800 */
[----:B------:R-:W-:Y:S02]  /*42e0*/  ULEA UR4, UR19, UR20, 0x3 ;  /* 0x0000001413047291 */ /* 0x000fe4000f8e18ff */
[----:B------:R-:W-:Y:S01]  /*42f0*/  UPLOP3.LUT UP2, UPT, UPT, UPT, UPT, 0x40, 0x4 ;  /* 0x000000000004789c */ /* 0x000fe20003f4e870 */
[----:B------:R-:W-:-:S06]  /*4300*/  UMOV UR17, UR36 ;  /* 0x0000002400117c82 */ /* 0x000fcc0008000000 */
[----:B------:R1:W2:Y:S01]  /*4310*/  SYNCS.PHASECHK.TRANS64.TRYWAIT P2, [UR4], R4 ;  /* 0x00000004ff0075a7 */ /* 0x0002a20008041104 */
[----:B------:R-:W-:-:S05]  /*4320*/  UMOV UR4, UR19 ;  /* 0x0000001300047c82 */ /* 0x000fca0008000000 */
.L_x_78:
[----:B------:R-:W-:Y:S01]  /*4330*/  ULEA UR18, UR4, UR20, 0x3 ;  /* 0x0000001404127291 */ /* 0x000fe2000f8e18ff */
[----:B--234-:R-:W-:Y:S11]  /*4340*/  @P2 BRA `(.L_x_76) ;  /* 0x00000000000c2947 */ /* 0x01cff60003800000 */
[----:B------:R-:W-:Y:S04]  /*4350*/  SHF.L.U32 R6, R0, 0x1f, RZ ;  /* 0x0000001f00067819 */ /* 0x000fe800000006ff */
[----:B------:R-:W2:Y:S02]  /*4360*/  SYNCS.PHASECHK.TRANS64.TRYWAIT P0, [UR18], R6 ;  /* 0x00000006ff0075a7 */ /* 0x000ea40008001112 */
[----:B--2---:R-:W-:Y:S05]  /*4370*/  @!P0 BRA `(.L_x_77) ;  /* 0x0000005c00f88947 */ /* 0x004fea0003800000 */
.L_x_76:
[----:B------:R-:W-:Y:S01]  /*4380*/  UISETP.NE.AND UP0, UPT, UR17, URZ, UPT ;  /* 0x000000ff1100728c */ /* 0x000fe2000bf05270 */
[----:B------:R-:W-:Y:S01]  /*4390*/  PLOP3.LUT P2, PT, PT, PT, PT, 0x80, 0x8 ;  /* 0x000000000008781c */ /* 0x000fe20003f4f070 */
[----:B------:R-:W-:Y:S02]  /*43a0*/  UIADD3 UR5, UPT, UPT, UR4, 0x1, URZ ;  /* 0x0000000104057890 */ /* 0x000fe4000fffe0ff */
[----:B------:R-:W-:Y:S02]  /*43b0*/  ULEA UR10, UR4, UR23, 0x9 ;  /* 0x00000017040a7291 */ /* 0x000fe4000f8e48ff */
[----:B------:R-:W-:Y:S01]  /*43c0*/  UISETP.NE.AND UP1, UPT, UR5, 0xd, UPT ;  /* 0x0000000d0500788c */ /* 0x000fe2000bf25270 */
[----:B------:R-:W-:Y:S01]  /*43d0*/  PLOP3.LUT P0, PT, PT, PT, UP0, 0x80, 0x8 ;  /* 0x000000000008781c */ /* 0x000fe20003f0f008 */
[----:B------:R-:W-:Y:S02]  /*43e0*/  ULEA UR14, UR4, UR22, 0x9 ;  /* 0x00000016040e7291 */ /* 0x000fe4000f8e48ff */
[----:B------:R-:W-:Y:S02]  /*43f0*/  USEL UR6, URZ, 0x1, UP1 ;  /* 0x00000001ff067887 */ /* 0x000fe40008800000 */
[----:B------:R-:W-:Y:S01]  /*4400*/  USEL UR19, UR5, URZ, UP1 ;  /* 0x000000ff05137287 */ /* 0x000fe20008800000 */
[----:B------:R-:W-:Y:S11]  /*4410*/  ELECT P1, URZ, PT ;  /* 0x0000000000ff782f */ /* 0x000ff60003820000 */
[----:B------:R-:W-:Y:S02]  /*4420*/  @!UPT UIADD3 URZ, UPT, UPT, URZ, URZ, URZ ;  /* 0x000000fffffff290 */ /* 0x000fe4000fffe0ff */
[C---:B-----5:R-:W-:Y:S01]  /*4430*/  @P1 R2UR.BROADCAST UR4, R5.reuse ;  /* 0x00000000050412ca */ /* 0x060fe200008e0000 */
[----:B------:R-:W-:Y:S01]  /*4440*/  @UP0 ULEA UR5, UR19, UR20, 0x3 ;  /* 0x0000001413050291 */ /* 0x000fe2000f8e18ff */
[----:B------:R-:W-:Y:S01]  /*4450*/  LOP3.LUT R0, R0, UR6, RZ, 0x3c, !PT ;  /* 0x0000000600007c12 */ /* 0x000fe2000f8e3cff */
[----:B------:R-:W-:Y:S02]  /*4460*/  UIADD3 UR8, UPT, UPT, UR10, 0x80, URZ ;  /* 0x000000800a087890 */ /* 0x000fe4000fffe0ff */
[----:B------:R-:W-:Y:S01]  /*4470*/  UIADD3 UR6, UPT, UPT, UR14, 0x2, URZ ;  /* 0x000000020e067890 */ /* 0x000fe2000fffe0ff */
[----:B-1----:R-:W-:Y:S01]  /*4480*/  @P0 SHF.L.U32 R4, R0, 0x1f, RZ ;  /* 0x0000001f00040819 */ /* 0x002fe200000006ff */
[----:B------:R-:W-:Y:S01]  /*4490*/  UIADD3 UR12, UPT, UPT, UR10, 0x100, URZ ;  /* 0x000001000a0c7890 */ /* 0x000fe2000fffe0ff */
[----:B------:R-:W-:Y:S02]  /*44a0*/  UMOV UR11, 0x40004040 ;  /* 0x40004040000b7882 */ /* 0x000fe40000000000 */
[----:B------:R3:W4:Y:S01]  /*44b0*/  @P0 SYNCS.PHASECHK.TRANS64.TRYWAIT P2, [UR5], R4 ;  /* 0x00000004ff0005a7 */ /* 0x0007220008041105 */
[----:B------:R-:W-:Y:S11]  /*44c0*/  ELECT P0, URZ, PT ;  /* 0x0000000000ff782f */ /* 0x000ff60003800000 */
[----:B------:R-:W-:Y:S02]  /*44d0*/  @!UPT UIADD3 URZ, UPT, UPT, URZ, URZ, URZ ;  /* 0x000000fffffff290 */ /* 0x000fe4000fffe0ff */
[C---:B------:R-:W-:Y:S02]  /*44e0*/  @P0 R2UR.BROADCAST UR16, R5.reuse ;  /* 0x00000000051002ca */ /* 0x040fe400008e0000 */
[----:B------:R-:W-:Y:S01]  /*44f0*/  ELECT P0, URZ, PT ;  /* 0x0000000000ff782f */ /* 0x000fe20003800000 */
[----:B------:R-:W-:Y:S01]  /*4500*/  UMOV UR15, 0x40004040 ;  /* 0x40004040000f7882 */ /* 0x000fe20000000000 */
[----:B------:R-:W-:Y:S01]  /*4510*/  UMOV UR9, 0x40004040 ;  /* 0x4000404000097882 */ /* 0x000fe20000000000 */
[----:B------:R1:W-:Y:S01]  /*4520*/  UTCHMMA.2CTA gdesc[UR14], gdesc[UR10], tmem[UR4], tmem[UR32], idesc[UR33], UP2 ;  /* 0x00ff200a0e0075ea */ /* 0x0003e20009200004 */
[----:B------:R-:W-:Y:S01]  /*4530*/  UPLOP3.LUT UP2, UPT, UPT, UPT, UPT, 0x80, 0x8 ;  /* 0x000000000008789c */ /* 0x000fe20003f4f070 */
[----:B------:R-:W-:Y:S01]  /*4540*/  UMOV UR7, 0x40004040 ;  /* 0x4000404000077882 */ /* 0x000fe20000000000 */
[----:B------:R-:W-:Y:S01]  /*4550*/  UMOV UR13, 0x40004040 ;  /* 0x40004040000d7882 */ /* 0x000fe20000000000 */
[----:B------:R-:W-:Y:S04]  /*4560*/  UMOV UR5, 0x40004040 ;  /* 0x4000404000057882 */ /* 0x000fe80000000000 */
[----:B------:R2:W-:Y:S01]  /*4570*/  UTCHMMA.2CTA gdesc[UR6], gdesc[UR8], tmem[UR16], tmem[UR30], idesc[UR31], UPT ;  /* 0x00ff1e08060075ea */ /* 0x0005e2000ba00010 */
[----:B-1----:R-:W-:Y:S01]  /*4580*/  UIADD3 UR4, UPT, UPT, UR14, 0x4, URZ ;  /* 0x000000040e047890 */ /* 0x002fe2000fffe0ff */
[C---:B------:R-:W-:Y:S02]  /*4590*/  @P0 R2UR.BROADCAST UR15, R5.reuse ;  /* 0x00000000050f02ca */ /* 0x040fe400008e0000 */
[----:B------:R-:W-:Y:S01]  /*45a0*/  ELECT P0, URZ, PT ;  /* 0x0000000000ff782f */ /* 0x000fe20003800000 */
[----:B------:R-:W-:Y:S02]  /*45b0*/  UIADD3 UR10, UPT, UPT, UR10, 0x180, URZ ;  /* 0x000001800a0a7890 */ /* 0x000fe4000fffe0ff */
[----:B--2---:R-:W-:Y:S10]  /*45c0*/  UIADD3 UR6, UPT, UPT, UR14, 0x6, URZ ;  /* 0x000000060e067890 */ /* 0x004ff4000fffe0ff */
[----:B------:R-:W-:Y:S01]  /*45d0*/  @P0 R2UR.BROADCAST UR9, R5 ;  /* 0x00000000050902ca */ /* 0x000fe200008e0000 */
[----:B------:R-:W-:Y:S01]  /*45e0*/  UIADD3 UR8, UPT, UPT, UR18, 0x68, URZ ;  /* 0x0000006812087890 */ /* 0x000fe2000fffe0ff */
[----:B------:R1:W-:Y:S11]  /*45f0*/  UTCHMMA.2CTA gdesc[UR4], gdesc[UR12], tmem[UR15], tmem[UR28], idesc[UR29], UPT ;  /* 0x00ff1c0c040075ea */ /* 0x0003f6000ba0000f */
[----:B------:R3:W-:Y:S01]  /*4600*/  UTCHMMA.2CTA gdesc[UR6], gdesc[UR10], tmem[UR9], tmem[UR26], idesc[UR27], UPT ;  /* 0x00ff1a0a060075ea */ /* 0x0007e2000ba00009 */
[----:B------:R3:W-:Y:S01]  /*4610*/  UTCBAR.2CTA.MULTICAST [UR8], URZ, UR21 ;  /* 0x000000ff080073e9 */ /* 0x0007e20008200815 */
[----:B-1----:R-:W-:Y:S02]  /*4620*/  UIADD3 UR4, UPT, UPT, UR17, 0x1, URZ ;  /* 0x0000000111047890 */ /* 0x002fe4000fffe0ff */
[----:B------:R-:W-:Y:S02]  /*4630*/  UIADD3 UR5, UPT, UPT, UR17, -0x1, URZ ;  /* 0xffffffff11057890 */ /* 0x000fe4000fffe0ff */
[----:B------:R-:W-:Y:S03]  /*4640*/  UISETP.GT.U32.AND UP0, UPT, UR4, 0x1, UPT ;  /* 0x000000010400788c */ /* 0x000fe6000bf04070 */
[----:B------:R-:W-:Y:S02]  /*4650*/  UMOV UR4, UR19 ;  /* 0x0000001300047c82 */ /* 0x000fe40008000000 */
[----:B------:R-:W-:Y:S04]  /*4660*/  UMOV UR17, UR5 ;  /* 0x0000000500117c82 */ /* 0x000fe80008000000 */
[----:B------:R-:W-:Y:S05]  /*4670*/  BRA.U UP0, `(.L_x_78) ;  /* 0xfffffffd002c7547 */ /* 0x000fea000b83ffff */
.L_x_75:
[----:B------:R-:W-:-:S09]  /*4680*/  UIADD3 UR4, UPT, UPT, UR25, 0x130, URZ ;  /* 0x0000013019047890 */ /* 0x000fd2000fffe0ff */
[----:B------:R2:W-:Y:S01]  /*4690*/  UTCBAR.2CTA.MULTICAST [UR4], URZ, UR35 ;  /* 0x000000ff040073e9 */ /* 0x0005e20008200823 */
[----:B------:R-:W-:Y:S02]  /*46a0*/  NOP ;  /* 0x0000000000007918 */ /* 0x000fe40000000000 */
.L_x_74:
[----:B--2---:R-:W-:Y:S01]  /*46b0*/  UIADD3 UR4, UPT, UPT, UR24, 0x1, URZ ;  /* 0x0000000118047890 */ /* 0x004fe2000fffe0ff */
[----:B------:R-:W-:-:S03]  /*46c0*/  LOP3.LUT R2, R2, 0x1, RZ, 0x3c, !PT ;  /* 0x0000000102027812 */ /* 0x000fc600078e3cff */
[----:B------:R-:W-:-:S04]  /*46d0*/  UISETP.NE.AND UP0, UPT, UR4, 0x2, UPT ;  /* 0x000000020400788c */ /* 0x000fc8000bf05270 */
[----:B------:R-:W-:Y:S02]  /*46e0*/  USEL UR5, URZ, 0x1, UP0 ;  /* 0x00000001ff057887 */ /* 0x000fe40008000000 */
[----:B------:R-:W-:-:S04]  /*46f0*/  USEL UR24, UR4, URZ, UP0 ;  /* 0x000000ff04187287 */ /* 0x000fc80008000000 */
[----:B------:R-:W-:Y:S01]  /*4700*/  LOP3.LUT R8, R8, UR5, RZ, 0x3c, !PT ;  /* 0x0000000508087c12 */ /* 0x000fe2000f8e3cff */
[----:B------:R-:W-:Y:S07]  /*4710*/  @P3 BRA `(.L_x_79) ;  /* 0xfffffff800983947 */ /* 0x000fee000383ffff */
[----:B---3--:R-:W2:Y:S01]  /*4720*/  S2UR UR8, SR_CgaCtaId ;  /* 0x00000000000879c3 */ /* 0x008ea20000008800 */
[----:B------:R-:W-:Y:S01]  /*4730*/  ELECT P0, URZ, PT ;  /* 0x0000000000ff782f */ /* 0x000fe20003800000 */
[----:B------:R-:W-:Y:S01]  /*4740*/  HFMA2 R0, -RZ, RZ, 0, 5.9604644775390625e-08 ;  /* 0x00000001ff007431 */ /* 0x000fe200000001ff */
[----:B------:R-:W-:-:S05]  /*4750*/  UMOV UR4, 0x40 ;  /* 0x0000004000047882 */ /* 0x000fca0000000000 */
[----:B------:R-:W-:Y:S01]  /*4760*/  UVIRTCOUNT.DEALLOC.SMPOOL 0x80 ;  /* 0x000000800000784c */ /* 0x000fe20000000000 */
[----:B------:R-:W-:Y:S02]  /*4770*/  UISETP.NE.AND UP0, UPT, UR38, URZ, UPT ;  /* 0x000000ff2600728c */ /* 0x000fe4000bf05270 */
[----:B--2---:R-:W-:-:S09]  /*4780*/  ULEA UR8, UR8, UR4, 0x18 ;  /* 0x0000000408087291 */ /* 0x004fd2000f8ec0ff */
[----:B------:R2:W-:Y:S01]  /*4790*/  @P0 STS.U8 [UR8+0x1c], R0 ;  /* 0x00001c00ff000988 */ /* 0x0005e20008000008 */
[----:B------:R-:W-:Y:S05]  /*47a0*/  BRA.U UP0, `(.L_x_80) ;  /* 0x0000000100587547 */ /* 0x000fea000b800000 */
[----:B------:R-:W-:Y:S01]  /*47b0*/  UIADD3 UR5, UPT, UPT, UR20, 0x140, URZ ;  /* 0x0000014014057890 */ /* 0x000fe2000fffe0ff */
[----:B------:R-:W-:-:S03]  /*47c0*/  SHF.L.U32 R2, R8, 0x1f, RZ ;  /* 0x0000001f08027819 */ /* 0x000fc600000006ff */
[----:B------:R-:W-:-:S09]  /*47d0*/  ULEA UR4, UR24, UR5, 0x3 ;  /* 0x0000000518047291 */ /* 0x000fd2000f8e18ff */
[----:B------:R-:W3:Y:S02]  /*47e0*/  SYNCS.PHASECHK.TRANS64.TRYWAIT P0, [UR4], R2 ;  /* 0x00000002ff0075a7 */ /* 0x000ee40008001104 */
[----:B---3--:R-:W-:Y:S05]  /*47f0*/  @!P0 BRA `(.L_x_81) ;  /* 0x0000005800f08947 */ /* 0x008fea0003800000 */
.L_x_192:
[----:B------:R-:W-:-:S04]  /*4800*/  UIADD3 UR4, UPT, UPT, UR24, 0x1, URZ ;  /* 0x0000000118047890 */ /* 0x000fc8000fffe0ff */
[----:B------:R-:W-:-:S04]  /*4810*/  UISETP.NE.AND UP1, UPT, UR4, 0x2, UPT ;  /* 0x000000020400788c */ /* 0x000fc8000bf25270 */
[----:B------:R-:W-:Y:S02]  /*4820*/  USEL UR6, URZ, 0x1, UP1 ;  /* 0x00000001ff067887 */ /* 0x000fe40008800000 */
[----:B------:R-:W-:-:S04]  /*4830*/  USEL UR4, UR4, URZ, UP1 ;  /* 0x000000ff04047287 */ /* 0x000fc80008800000 */
[----:B------:R-:W-:Y:S01]  /*4840*/  ULEA UR4, UR4, UR5, 0x3 ;  /* 0x0000000504047291 */ /* 0x000fe2000f8e18ff */
[----:B--2---:R-:W-:-:S04]  /*4850*/  LOP3.LUT R2, R8, UR6, RZ, 0x3c, !PT ;  /* 0x0000000608027c12 */ /* 0x004fc8000f8e3cff */
[----:B------:R-:W-:Y:S01]  /*4860*/  SHF.L.U32 R2, R2, 0x1f, RZ ;  /* 0x0000001f02027819 */ /* 0x000fe200000006ff */
[----:B------:R-:W-:-:S04]  /*4870*/  IMAD.U32 R0, RZ, RZ, UR4 ;  /* 0x00000004ff007e24 */ /* 0x000fc8000f8e00ff */
[----:B------:R2:W3:Y:S03]  /*4880*/  SYNCS.PHASECHK.TRANS64.TRYWAIT P0, [R0+URZ], R2 ;  /* 0x00000002000075a7 */ /* 0x0004e600080011ff */
[----:B---3--:R-:W-:Y:S05]  /*4890*/  @!P0 NANOSLEEP.SYNCS 0x989680 ;  /* 0x009896800000895d */ /* 0x008fea0003900000 */
[----:B------:R-:W3:Y:S02]  /*48a0*/  @!P0 SYNCS.PHASECHK.TRANS64 P0, [R0+URZ], R2 ;  /* 0x00000002000085a7 */ /* 0x000ee400080010ff */
[----:B---3--:R-:W-:Y:S05]  /*48b0*/  @P0 BRA `(.L_x_82) ;  /* 0x0000000000200947 */ /* 0x008fea0003800000 */
.L_x_83:
[----:B---3--:R3:W1:Y:S02]  /*48c0*/  SYNCS.PHASECHK.TRANS64.TRYWAIT P0, [R0+URZ], R2 ;  /* 0x00000002000075a7 */ /* 0x00866400080011ff */
[----:B-1----:R-:W-:Y:S05]  /*48d0*/  @!P0 NANOSLEEP.SYNCS 0x989680 ;  /* 0x009896800000895d */ /* 0x002fea0003900000 */
[----:B------:R-:W1:Y:S02]  /*48e0*/  @!P0 SYNCS.PHASECHK.TRANS64 P0, [R0+URZ], R2 ;  /* 0x00000002000085a7 */ /* 0x000e6400080010ff */
[----:B-1----:R-:W-:Y:S05]  /*48f0*/  @!P0 BRA `(.L_x_83) ;  /* 0xfffffffc00f08947 */ /* 0x002fea000383ffff */
[----:B------:R-:W-:Y:S05]  /*4900*/  BRA `(.L_x_82) ;  /* 0x00000000000c7947 */ /* 0x000fea0003800000 */
.L_x_80:
[----:B------:R-:W-:-:S04]  /*4910*/  UIADD3 UR4, UPT, UPT, UR20, 0x150, URZ ;  /* 0x0000015014047890 */ /* 0x000fc8000fffe0ff */
[----:B------:R-:W-:-:S09]  /*4920*/  UPRMT UR4, UR37, 0x654, UR4 ;  /* 0x0000065425047896 */ /* 0x000fd20008000004 */
[----:B------:R-:W-:Y:S03]  /*4930*/  SYNCS.ARRIVE.TRANS64.RED.A1T0 RZ, [UR4], RZ ;  /* 0x000000ffffff79a7 */ /* 0x000fe60008100404 */
.L_x_82:
[----:B--23--:R-:W-:Y:S01]  /*4940*/  SHF.L.U32 R2, RZ, 0x1f, RZ ;  /* 0x0000001fff027819 */ /* 0x00cfe200000006ff */
[----:B------:R-:W-:Y:S01]  /*4950*/  UIADD3 UR4, UPT, UPT, UR20, 0x150, URZ ;  /* 0x0000015014047890 */ /* 0x000fe2000fffe0ff */
[----:B------:R-:W-:Y:S02]  /*4960*/  PLOP3.LUT P0, PT, PT, PT, UP0, 0x80, 0x8 ;  /* 0x000000000008781c */ /* 0x000fe40003f0f008 */
[----:B------:R-:W2:Y:S02]  /*4970*/  SYNCS.PHASECHK.TRANS64.TRYWAIT P1, [UR20+0x150], R2 ;  /* 0x00015002ff0075a7 */ /* 0x000ea40008021114 */
[----:B--2---:R-:W-:Y:S09]  /*4980*/  @!P1 BRA `(.L_x_84) ;  /* 0x0000005800a49947 */ /* 0x004ff20003800000 */
.L_x_194:
[----:B------:R-:W-:Y:S01]  /*4990*/  @!UP0 UPRMT UR4, UR37, 0x654, UR4 ;  /* 0x0000065425048896 */ /* 0x000fe20008000004 */
[----:B------:R-:W-:Y:S01]  /*49a0*/  LOP3.LUT R3, R3, 0xffff, RZ, 0xc0, !PT ;  /* 0x0000ffff03037812 */ /* 0x000fe200078ec0ff */
[----:B--2---:R-:W-:-:S03]  /*49b0*/  IMAD.MOV.U32 R2, RZ, RZ, 0xffff ;  /* 0x0000ffffff027424 */ /* 0x004fc600078e00ff */
[----:B------:R-:W-:-:S04]  /*49c0*/  SHF.R.U32.HI R3, RZ, 0x5, R3 ;  /* 0x00000005ff037819 */ /* 0x000fc80000011603 */
[----:B------:R-:W-:Y:S01]  /*49d0*/  @!P0 SYNCS.ARRIVE.TRANS64.RED.A1T0 RZ, [UR4], RZ ;  /* 0x000000ffffff89a7 */ /* 0x000fe20008100404 */
[----:B------:R-:W-:Y:S01]  /*49e0*/  NOP ;  /* 0x0000000000007918 */ /* 0x000fe20000000000 */
[----:B------:R-:W2:Y:S01]  /*49f0*/  LDS R0, [UR8+0x14] ;  /* 0x00001408ff007984 */ /* 0x000ea20008000800 */
[----:B------:R-:W-:-:S04]  /*4a00*/  SHF.L.U32 R2, R2, R3, RZ ;  /* 0x0000000302027219 */ /* 0x000fc800000006ff */
[----:B--2---:R-:W-:-:S04]  /*4a10*/  LOP3.LUT R0, R0, R2, RZ, 0xc0, !PT ;  /* 0x0000000200007212 */ /* 0x004fc800078ec0ff */
[----:B------:R-:W-:Y:S01]  /*4a20*/  ISETP.NE.AND P0, PT, R0, R2, PT ;  /* 0x000000020000720c */ /* 0x000fe20003f05270 */
[----:B------:R-:W-:-:S05]  /*4a30*/  IMAD.MOV.U32 R0, RZ, RZ, 0x1 ;  /* 0x00000001ff007424 */ /* 0x000fca00078e00ff */
[----:B------:R-:W-:-:S07]  /*4a40*/  SHF.L.U32 R0, R0, R3, RZ ;  /* 0x0000000300007219 */ /* 0x000fce00000006ff */
[----:B------:R-:W-:Y:S05]  /*4a50*/  @P0 BRA `(.L_x_85) ;  /* 0x00000000005c0947 */ /* 0x000fea0003800000 */
[----:B------:R-:W2:Y:S02]  /*4a60*/  LDS R3, [UR8+0x18] ;  /* 0x00001808ff037984 */ /* 0x000ea40008000800 */
[----:B--2---:R-:W-:-:S04]  /*4a70*/  LOP3.LUT R3, R3, R0, RZ, 0xc0, !PT ;  /* 0x0000000003037212 */ /* 0x004fc800078ec0ff */
[----:B------:R-:W-:-:S13]  /*4a80*/  ISETP.NE.AND P0, PT, R3, R0, PT ;  /* 0x000000000300720c */ /* 0x000fda0003f05270 */
[----:B------:R-:W-:Y:S05]  /*4a90*/  @P0 BRA `(.L_x_86) ;  /* 0x0000000000400947 */ /* 0x000fea0003800000 */
[----:B------:R-:W-:Y:S01]  /*4aa0*/  R2UR UR4, R2 ;  /* 0x00000000020472ca */ /* 0x000fe200000e0000 */
[----:B------:R-:W2:Y:S01]  /*4ab0*/  S2R R3, SR_LANEID ;  /* 0x0000000000037919 */ /* 0x000ea20000000000 */
[----:B------:R-:W-:-:S04]  /*4ac0*/  LOP3.LUT R0, RZ, R0, RZ, 0x33, !PT ;  /* 0x00000000ff007212 */ /* 0x000fc800078e33ff */
[----:B------:R-:W3:Y:S07]  /*4ad0*/  REDUX UR6, R0 ;  /* 0x00000000000673c4 */ /* 0x000eee0000000000 */
[----:B------:R-:W-:-:S03]  /*4ae0*/  ULOP3.LUT UR5, URZ, UR4, URZ, 0x33, !UPT ;  /* 0x00000004ff057292 */ /* 0x000fc6000f8e33ff */
[----:B------:R-:W-:Y:S02]  /*4af0*/  VOTEU.ANY UR4, UPT, PT ;  /* 0x0000000000047886 */ /* 0x000fe400038e0100 */
[----:B------:R-:W-:Y:S01]  /*4b00*/  UFLO.U32 UR4, UR4 ;  /* 0x00000004000472bd */ /* 0x000fe200080e0000 */
[----:B------:R-:W-:-:S04]  /*4b10*/  IMAD.U32 R2, RZ, RZ, UR5 ;  /* 0x00000005ff027e24 */ /* 0x000fc8000f8e00ff */
[----:B------:R-:W1:Y:S02]  /*4b20*/  REDUX UR7, R2 ;  /* 0x00000000020773c4 */ /* 0x000e640000000000 */
[----:B------:R1:W-:Y:S01]  /*4b30*/  UTCATOMSWS.AND URZ, UR5 ;  /* 0x0000000500ff79e3 */ /* 0x0003e20008000000 */
[----:B---3--:R-:W-:Y:S01]  /*4b40*/  IMAD.U32 R0, RZ, RZ, UR6 ;  /* 0x00000006ff007e24 */ /* 0x008fe2000f8e00ff */
[----:B--2---:R-:W-:Y:S01]  /*4b50*/  ISETP.EQ.U32.AND P0, PT, R3, UR4, PT ;  /* 0x0000000403007c0c */ /* 0x004fe2000bf02070 */
[----:B-1----:R-:W-:-:S12]  /*4b60*/  IMAD.U32 R2, RZ, RZ, UR7 ;  /* 0x00000007ff027e24 */ /* 0x002fd8000f8e00ff */
[----:B------:R1:W-:Y:S04]  /*4b70*/  @P0 ATOMS.AND RZ, [UR8+0x14], R2 ;  /* 0x00001402ffff098c */ /* 0x0003e8000a800008 */
[----:B------:R1:W-:Y:S01]  /*4b80*/  @P0 ATOMS.AND RZ, [UR8+0x18], R0 ;  /* 0x00001800ffff098c */ /* 0x0003e2000a800008 */
[----:B------:R-:W-:Y:S05]  /*4b90*/  BRA `(.L_x_87) ;  /* 0x0000000000147947 */ /* 0x000fea0003800000 */
.L_x_86:
[----:B------:R-:W-:Y:S02]  /*4ba0*/  MOV R2, 0x4bc0 ;  /* 0x00004bc000027802 */ /* 0x000fe40000000f00 */
[----:B-1--45:R-:W-:Y:S05]  /*4bb0*/  CALL.REL.NOINC `($__internal_0_$__cuda_sm10x_tcgen05_guardrail_trap_col_being_dealloced_not_returned_by_alloc) ;  /* 0x0000005c00887944 */ /* 0x032fea0003c00000 */
[----:B------:R-:W-:Y:S05]  /*4bc0*/  BRA `(.L_x_87) ;  /* 0x0000000000087947 */ /* 0x000fea0003800000 */
.L_x_85:
[----:B------:R-:W-:Y:S02]  /*4bd0*/  MOV R2, 0x4bf0 ;  /* 0x00004bf000027802 */ /* 0x000fe40000000f00 */
[----:B-1--45:R-:W-:Y:S05]  /*4be0*/  CALL.REL.NOINC `($__internal_2_$__cuda_sm10x_tcgen05_guardrail_trap_unallocated_columns_being_dealloced) ;  /* 0x0000005c00947944 */ /* 0x032fea0003c00000 */
.L_x_87:
[----:B------:R-:W-:Y:S01]  /*4bf0*/  NOP ;  /* 0x0000000000007918 */ /* 0x000fe20000000000 */
[----:B------:R-:W-:Y:S05]  /*4c00*/  EXIT ;  /* 0x000000000000794d */ /* 0x000fea0003800000 */
.L_x_59:
[----:B------:R-:W-:-:S09]  /*4c10*/  UISETP.NE.OR UP0, UPT, UR18, 0x3, !UP3 ;  /* 0x000000031200788c */ /* 0x000fd2000df05670 */
[----:B------:R-:W-:Y:S05]  /*4c20*/  BRA.U UP0, `(.L_x_88) ;  /* 0x0000001500607547 */ /* 0x000fea000b800000 */
[----:B------:R-:W2:Y:S01]  /*4c30*/  LDCU.64 UR4, c[0x0][0x988] ;  /* 0x00013100ff0477ac */ /* 0x000ea20008000a00 */
[----:B------:R-:W3:Y:S01]  /*4c40*/  S2UR UR10, SR_CgaCtaId ;  /* 0x00000000000a79c3 */ /* 0x000ee20000008800 */
[----:B------:R-:W-:Y:S01]  /*4c50*/  HFMA2 R10, -RZ, RZ, 0, 5.9604644775390625e-08 ;  /* 0x00000001ff0a7431 */ /* 0x000fe200000001ff */
[----:B------:R-:W-:Y:S01]  /*4c60*/  MOV R9, RZ ;  /* 0x000000ff00097202 */ /* 0x000fe20000000f00 */
[----:B------:R-:W4:Y:S01]  /*4c70*/  LDCU UR49, c[0x0][0x370] ;  /* 0x00006e00ff3177ac */ /* 0x000f220008000800 */
[----:B------:R-:W-:Y:S01]  /*4c80*/  HFMA2 R3, -RZ, RZ, 0, 0.00048828125 ;  /* 0x00001000ff037431 */ /* 0x000fe200000001ff */
[----:B------:R-:W4:Y:S03]  /*4c90*/  LDCU.128 UR52, c[0x0][0xc10] ;  /* 0x00018200ff3477ac */ /* 0x000f260008000c00 */
[----:B------:R-:W1:Y:S01]  /*4ca0*/  LDC.64 R12, c[0x0][0x348] ;  /* 0x0000d200ff0c7b82 */ /* 0x000e620000000a00 */
[----:B------:R-:W3:Y:S01]  /*4cb0*/  LDCU UR44, c[0x0][0x374] ;  /* 0x00006e80ff2c77ac */ /* 0x000ee20008000800 */
[----:B------:R-:W3:Y:S01]  /*4cc0*/  LDCU.64 UR46, c[0x0][0x990] ;  /* 0x00013200ff2e77ac */ /* 0x000ee20008000a00 */
[----:B------:R-:W3:Y:S01]  /*4cd0*/  LDCU UR31, c[0x0][0xc0c] ;  /* 0x00018180ff1f77ac */ /* 0x000ee20008000800 */
[----:B--2---:R-:W-:Y:S01]  /*4ce0*/  UISETP.NE.U32.AND UP0, UPT, UR4, URZ, UPT ;  /* 0x000000ff0400728c */ /* 0x004fe2000bf05070 */
[----:B------:R-:W2:Y:S01]  /*4cf0*/  LDCU.128 UR56, c[0x0][0xa80] ;  /* 0x00015000ff3877ac */ /* 0x000ea20008000c00 */
[----:B------:R-:W2:Y:S01]  /*4d00*/  LDCU UR70, c[0x0][0xc20] ;  /* 0x00018400ff4677ac */ /* 0x000ea20008000800 */
[----:B------:R-:W1:Y:S01]  /*4d10*/  LDCU UR4, c[0x0][0xc30] ;  /* 0x00018600ff0477ac */ /* 0x000e620008000800 */
[----:B------:R-:W1:Y:S01]  /*4d20*/  LDCU.128 UR60, c[0x0][0xa90] ;  /* 0x00015200ff3c77ac */ /* 0x000e620008000c00 */
[----:B------:R-:W-:Y:S01]  /*4d30*/  UMOV UR42, 0x400 ;  /* 0x00000400002a7882 */ /* 0x000fe20000000000 */
[----:B----4-:R-:W-:-:S02]  /*4d40*/  UIMAD.WIDE.U32 UR6, UR49, UR52, URZ ;  /* 0x00000034310672a5 */ /* 0x010fc4000f8e00ff */
[----:B---3--:R-:W-:Y:S02]  /*4d50*/  UIMAD.WIDE.U32 UR8, UR44, UR55, URZ ;  /* 0x000000372c0872a5 */ /* 0x008fe4000f8e00ff */
[----:B------:R-:W-:Y:S02]  /*4d60*/  UISETP.NE.AND.EX UP6, UPT, UR5, URZ, UPT, UP0 ;  /* 0x000000ff0500728c */ /* 0x000fe4000bfc5300 */
[----:B------:R-:W-:Y:S02]  /*4d70*/  ULEA UR42, UR10, UR42, 0x18 ;  /* 0x0000002a0a2a7291 */ /* 0x000fe4000f8ec0ff */
[----:B------:R-:W-:Y:S02]  /*4d80*/  UISETP.NE.AND UP0, UPT, UR39, 0x1, UPT ;  /* 0x000000012700788c */ /* 0x000fe4000bf05270 */
[----:B------:R-:W-:Y:S02]  /*4d90*/  UISETP.NE.U32.AND UP0, UPT, UR46, URZ, UPT ;  /* 0x000000ff2e00728c */ /* 0x000fe4000bf05070 */
[----:B------:R-:W-:-:S02]  /*4da0*/  UIADD3 UR51, UPT, UPT, UR42, 0xe8, URZ ;  /* 0x000000e82a337890 */ /* 0x000fc4000fffe0ff */
[----:B------:R-:W-:Y:S02]  /*4db0*/  UIADD3 UR50, UPT, UPT, UR42, 0x128, URZ ;  /* 0x000001282a327890 */ /* 0x000fe4000fffe0ff */
[----:B------:R-:W-:Y:S02]  /*4dc0*/  UIADD3 UR43, UPT, UPT, UR42, 0xd0, URZ ;  /* 0x000000d02a2b7890 */ /* 0x000fe4000fffe0ff */
[----:B------:R-:W-:Y:S02]  /*4dd0*/  UIADD3 UR33, UPT, UPT, UR42, 0xd8, URZ ;  /* 0x000000d82a217890 */ /* 0x000fe4000fffe0ff */
[----:B------:R-:W-:Y:S02]  /*4de0*/  UIADD3 UR25, UPT, UPT, UR42, 0xe0, URZ ;  /* 0x000000e02a197890 */ /* 0x000fe4000fffe0ff */
[----:B------:R-:W-:Y:S02]  /*4df0*/  UISETP.GE.AND UP3, UPT, UR39, 0x1, UPT ;  /* 0x000000012700788c */ /* 0x000fe4000bf66270 */
[----:B------:R-:W-:-:S02]  /*4e00*/  UISETP.NE.AND UP3, UPT, UR31, 0x1, UPT ;  /* 0x000000011f00788c */ /* 0x000fc4000bf65270 */
[----:B------:R-:W-:Y:S01]  /*4e10*/  UISETP.NE.AND.EX UP5, UPT, UR47, URZ, UPT, UP0 ;  /* 0x000000ff2f00728c */ /* 0x000fe2000bfa5300 */
[----:B------:R-:W-:Y:S01]  /*4e20*/  UMOV UR68, UR7 ;  /* 0x0000000700447c82 */ /* 0x000fe20008000000 */
[----:B------:R-:W-:Y:S01]  /*4e30*/  UMOV UR67, UR9 ;  /* 0x0000000900437c82 */ /* 0x000fe20008000000 */
[----:B------:R-:W-:Y:S02]  /*4e40*/  UISETP.NE.AND UP3, UPT, UR54, 0x1, UPT ;  /* 0x000000013600788c */ /* 0x000fe4000bf65270 */
[----:B--2---:R-:W-:Y:S01]  /*4e50*/  UISETP.NE.AND UP0, UPT, UR56, 0x1, UPT ;  /* 0x000000013800788c */ /* 0x004fe2000bf05270 */
[----:B------:R-:W2:Y:S01]  /*4e60*/  LDCU UR71, c[0x0][0xaa0] ;  /* 0x00015400ff4777ac */ /* 0x000ea20008000800 */
[----:B------:R-:W-:Y:S01]  /*4e70*/  UPLOP3.LUT UP2, UPT, UPT, UPT, UPT, 0x40, 0x4 ;  /* 0x000000000004789c */ /* 0x000fe20003f4e870 */
[----:B------:R-:W3:Y:S01]  /*4e80*/  LDCU.64 UR40, c[0x0][0xc28] ;  /* 0x00018500ff2877ac */ /* 0x000ee20008000a00 */
[----:B------:R-:W-:Y:S02]  /*4e90*/  UPRMT UR51, UR10, 0x654, UR51 ;  /* 0x000006540a337896 */ /* 0x000fe40008000033 */
[----:B------:R-:W-:-:S02]  /*4ea0*/  UPRMT UR50, URZ, 0x654, UR50 ;  /* 0x00000654ff327896 */ /* 0x000fc40008000032 */
[----:B------:R-:W-:Y:S02]  /*4eb0*/  UPRMT UR66, UR10, 0x654, UR43 ;  /* 0x000006540a427896 */ /* 0x000fe4000800002b */
[----:B------:R-:W-:Y:S02]  /*4ec0*/  UPRMT UR65, UR10, 0x654, UR33 ;  /* 0x000006540a417896 */ /* 0x000fe40008000021 */
[----:B------:R-:W-:Y:S02]  /*4ed0*/  UPRMT UR64, UR10, 0x654, UR25 ;  /* 0x000006540a407896 */ /* 0x000fe40008000019 */
[----:B------:R-:W-:Y:S02]  /*4ee0*/  USHF.R.U32.HI UR68, URZ, UR53, UR68 ;  /* 0x00000035ff447299 */ /* 0x000fe40008011644 */
[----:B------:R-:W-:Y:S02]  /*4ef0*/  USHF.R.U32.HI UR67, URZ, UR70, UR67 ;  /* 0x00000046ff437299 */ /* 0x000fe40008011643 */
[----:B-1----:R-:W-:-:S02]  /*4f00*/  UISETP.NE.AND UP4, UPT, UR4, 0x1, UPT ;  /* 0x000000010400788c */ /* 0x002fc4000bf85270 */
[----:B------:R-:W-:Y:S02]  /*4f10*/  UISETP.NE.AND UP3, UPT, UR59, 0x1, UPT ;  /* 0x000000013b00788c */ /* 0x000fe4000bf65270 */
[----:B--23--:R-:W-:-:S11]  /*4f20*/  UISETP.NE.AND UP0, UPT, UR62, 0x1, UPT ;  /* 0x000000013e00788c */ /* 0x00cfd6000bf05270 */
.L_x_99:
[----:B------:R-:W-:Y:S04]  /*4f30*/  SHF.L.U32 R2, R9, 0x1f, RZ ;  /* 0x0000001f09027819 */ /* 0x000fe800000006ff */
[----:B------:R-:W1:Y:S02]  /*4f40*/  SYNCS.PHASECHK.TRANS64.TRYWAIT P0, [UR42+0x120], R2 ;  /* 0x00012002ff0075a7 */ /* 0x000e64000800112a */
[----:B-12---:R-:W-:Y:S05]  /*4f50*/  @!P0 BRA `(.L_x_89) ;  /* 0x0000005400488947 */ /* 0x006fea0003800000 */
.L_x_196:
[----:B------:R-:W2:Y:S01]  /*4f60*/  LDS.128 R4, [UR42+0x160] ;  /* 0x0001602aff047984 */ /* 0x000ea20008000c00 */
[----:B------:R-:W-:Y:S01]  /*4f70*/  UISETP.GE.AND UP0, UPT, UR39, 0x1, UPT ;  /* 0x000000012700788c */ /* 0x000fe2000bf06270 */
[----:B------:R-:W-:Y:S01]  /*4f80*/  @!PT LDS RZ, [RZ] ;  /* 0x00000000fffff984 */ /* 0x000fe20000000800 */
[----:B------:R-:W-:Y:S01]  /*4f90*/  @!PT LDS RZ, [RZ] ;  /* 0x00000000fffff984 */ /* 0x000fe20000000800 */
[----:B------:R-:W-:Y:S01]  /*4fa0*/  @!PT LDS RZ, [RZ] ;  /* 0x00000000fffff984 */ /* 0x000fe20000000800 */
[----:B------:R-:W-:Y:S01]  /*4fb0*/  @!PT LDS RZ, [RZ] ;  /* 0x00000000fffff984 */ /* 0x000fe20000000800 */
[----:B------:R3:W-:Y:S06]  /*4fc0*/  MEMBAR.ALL.CTA ;  /* 0x0000000000007992 */ /* 0x0007ec0000008000 */
[----:B---3--:R-:W3:Y:S02]  /*4fd0*/  FENCE.VIEW.ASYNC.S ;  /* 0x00000000000073c6 */ /* 0x008ee40000000000 */
[----:B---3--:R-:W-:Y:S01]  /*4fe0*/  SYNCS.ARRIVE.TRANS64.RED.A1T0 RZ, [UR50], RZ ;  /* 0x000000ffffff79a7 */ /* 0x008fe20008100432 */
[----:B--2---:R-:W-:Y:S11]  /*4ff0*/  LOP3.LUT P0, RZ, R6, 0x1, RZ, 0xc0, !PT ;  /* 0x0000000106ff7812 */ /* 0x004ff6000780c0ff */
[----:B------:R-:W-:Y:S02]  /*5000*/  @!UPT UIADD3 URZ, UPT, UPT, URZ, URZ, URZ ;  /* 0x000000fffffff290 */ /* 0x000fe4000fffe0ff */
[----:B------:R-:W-:Y:S01]  /*5010*/  VOTEU.ANY UP3, P0 ;  /* 0x0000000000ff7886 */ /* 0x000fe20000060100 */
[----:B------:R-:W-:Y:S11]  /*5020*/  PLOP3.LUT P0, PT, PT, PT, UP3, 0x80, 0x8 ;  /* 0x000000000008781c */ /* 0x000ff60003f0f038 */
[----:B------:R-:W-:Y:S02]  /*5030*/  @!UPT UIADD3 URZ, UPT, UPT, URZ, URZ, URZ ;  /* 0x000000fffffff290 */ /* 0x000fe4000fffe0ff */
[----:B-1----:R-:W-:Y:S02]  /*5040*/  @P0 MOV R2, R4 ;  /* 0x0000000400020202 */ /* 0x002fe40000000f00 */
[----:B------:R-:W-:Y:S02]  /*5050*/  @P0 LOP3.LUT R0, R5, 0xffff, RZ, 0xc0, !PT ;  /* 0x0000ffff05000812 */ /* 0x000fe400078ec0ff */
[----:B------:R-:W-:Y:S02]  /*5060*/  @P0 R2UR UR5, R2 ;  /* 0x00000000020502ca */ /* 0x000fe400000e0000 */
[----:B------:R-:W-:Y:S11]  /*5070*/  @P0 R2UR UR4, R0 ;  /* 0x00000000000402ca */ /* 0x000ff600000e0000 */
[----:B------:R-:W-:Y:S02]  /*5080*/  @UP3 UMOV UR23, UR5 ;  /* 0x0000000500173c82 */ /* 0x000fe40008000000 */
[----:B------:R-:W-:Y:S01]  /*5090*/  @UP3 UMOV UR15, UR4 ;  /* 0x00000004000f3c82 */ /* 0x000fe20008000000 */
[----:B------:R-:W-:Y:S05]  /*50a0*/  BRA.U !UP0, `(.L_x_90) ;  /* 0x0000000108c07547 */ /* 0x000fea000b800000 */
[----:B------:R-:W-:Y:S02]  /*50b0*/  UIMAD.WIDE.U32 UR8, UR15, UR55, URZ ;  /* 0x000000370f0872a5 */ /* 0x000fe4000f8e00ff */
[----:B------:R-:W-:Y:S02]  /*50c0*/  UP2UR UR14, UPR, URZ, 0x4 ;  /* 0x00000004ff0e7883 */ /* 0x000fe40008000000 */
[----:B------:R-:W-:Y:S02]  /*50d0*/  UISETP.NE.AND UP2, UPT, UR54, 0x1, UPT ;  /* 0x000000013600788c */ /* 0x000fe4000bf45270 */
[----:B------:R-:W-:Y:S02]  /*50e0*/  UIMAD.WIDE.U32 UR10, UR23, UR52, URZ ;  /* 0x00000034170a72a5 */ /* 0x000fe4000f8e00ff */
[----:B------:R-:W-:Y:S02]  /*50f0*/  USEL UR4, UR44, UR67, !UP2 ;  /* 0x000000432c047287 */ /* 0x000fe4000d000000 */
[----:B------:R-:W-:Y:S02]  /*5100*/  UISETP.NE.AND UP0, UPT, UR31, 0x1, UPT ;  /* 0x000000011f00788c */ /* 0x000fe4000bf05270 */
[----:B------:R-:W-:Y:S02]  /*5110*/  UP2UR UR18, UPR, URZ, 0x2 ;  /* 0x00000002ff127883 */ /* 0x000fe40008000000 */
[----:B------:R-:W-:Y:S02]  /*5120*/  UISETP.NE.AND UP1, UPT, UR39, 0x1, UPT ;  /* 0x000000012700788c */ /* 0x000fe4000bf25270 */
[----:B------:R-:W-:Y:S02]  /*5130*/  UIMAD.WIDE.U32 UR12, UR4, UR40, URZ ;  /* 0x00000028040c72a5 */ /* 0x000fe4000f8e00ff */
[----:B------:R-:W-:Y:S01]  /*5140*/  USEL UR7, UR49, UR68, !UP0 ;  /* 0x0000004431077287 */ /* 0x000fe2000c000000 */
[----:B------:R-:W-:Y:S02]  /*5150*/  UMOV UR5, UR9 ;  /* 0x0000000900057c82 */ /* 0x000fe40008000000 */
[----:B------:R-:W-:Y:S02]  /*5160*/  USHF.R.U32.HI UR6, URZ, UR70, UR5 ;  /* 0x00000046ff067299 */ /* 0x000fe40008011605 */
[----:B------:R-:W-:Y:S02]  /*5170*/  UIMAD.WIDE.U32 UR16, UR7, UR40, URZ ;  /* 0x00000028071072a5 */ /* 0x000fe4000f8e00ff */
[----:B------:R-:W-:Y:S02]  /*5180*/  USEL UR6, UR15, UR6, !UP2 ;  /* 0x000000060f067287 */ /* 0x000fe4000d000000 */
[----:B------:R-:W-:Y:S01]  /*5190*/  UISETP.NE.AND UP2, UPT, UR14, URZ, UPT ;  /* 0x000000ff0e00728c */ /* 0x000fe2000bf45270 */
[----:B------:R-:W-:Y:S01]  /*51a0*/  UMOV UR5, UR11 ;  /* 0x0000000b00057c82 */ /* 0x000fe20008000000 */
[----:B------:R-:W-:Y:S02]  /*51b0*/  UIMAD.WIDE.U32 UR10, UR6, UR40, URZ ;  /* 0x00000028060a72a5 */ /* 0x000fe4000f8e00ff */
[----:B------:R-:W-:Y:S03]  /*51c0*/  USHF.R.U32.HI UR8, URZ, UR53, UR5 ;  /* 0x00000035ff087299 */ /* 0x000fe60008011605 */
[----:B------:R-:W-:Y:S02]  /*51d0*/  UMOV UR5, UR13 ;  /* 0x0000000d00057c82 */ /* 0x000fe40008000000 */
[----:B------:R-:W-:Y:S03]  /*51e0*/  @UP1 USHF.R.U32.HI UR4, URZ, UR41, UR5 ;  /* 0x00000029ff041299 */ /* 0x000fe60008011605 */
[----:B------:R-:W-:Y:S01]  /*51f0*/  UMOV UR5, UR17 ;  /* 0x0000001100057c82 */ /* 0x000fe20008000000 */
[----:B------:R-:W-:Y:S02]  /*5200*/  UIMAD UR4, UR39, UR4, URZ ;  /* 0x00000004270472a4 */ /* 0x000fe4000f8e02ff */
[----:B------:R-:W-:Y:S02]  /*5210*/  @UP1 USHF.R.U32.HI UR7, URZ, UR41, UR5 ;  /* 0x00000029ff071299 */ /* 0x000fe40008011605 */
[----:B------:R-:W-:Y:S02]  /*5220*/  USEL UR5, UR23, UR8, !UP0 ;  /* 0x0000000817057287 */ /* 0x000fe4000c000000 */
[----:B------:R-:W-:Y:S02]  /*5230*/  UIMAD UR8, UR39, UR7, URZ ;  /* 0x00000007270872a4 */ /* 0x000fe4000f8e02ff */
[----:B------:R-:W-:Y:S03]  /*5240*/  UISETP.GE.AND UP0, UPT, UR6, UR4, UPT ;  /* 0x000000040600728c */ /* 0x000fe6000bf06270 */
[----:B------:R-:W-:Y:S01]  /*5250*/  UMOV UR4, UR11 ;  /* 0x0000000b00047c82 */ /* 0x000fe20008000000 */
[----:B------:R-:W-:Y:S02]  /*5260*/  UISETP.GE.OR UP0, UPT, UR5, UR8, UP0 ;  /* 0x000000080500728c */ /* 0x000fe40008706670 */
[----:B------:R-:W-:Y:S02]  /*5270*/  USHF.R.U32.HI UR4, URZ, UR41, UR4 ;  /* 0x00000029ff047299 */ /* 0x000fe40008011604 */
[----:B------:R-:W-:Y:S02]  /*5280*/  UIMAD.WIDE.U32 UR8, UR5, UR40, URZ ;  /* 0x00000028050872a5 */ /* 0x000fe4000f8e00ff */
[----:B------:R-:W-:Y:S04]  /*5290*/  USEL UR10, UR6, UR4, !UP1 ;  /* 0x00000004060a7287 */ /* 0x000fe8000c800000 */
[----:B------:R-:W-:Y:S01]  /*52a0*/  UIADD3 UR11, UPT, UPT, -UR10, URZ, URZ ;  /* 0x000000ff0a0b7290 */ /* 0x000fe2000fffe1ff */
[----:B------:R-:W-:Y:S02]  /*52b0*/  @!UP0 UMOV UR4, UR9 ;  /* 0x0000000900048c82 */ /* 0x000fe40008000000 */
[----:B------:R-:W-:Y:S02]  /*52c0*/  @!UP0 USHF.R.U32.HI UR4, URZ, UR41, UR4 ;  /* 0x00000029ff048299 */ /* 0x000fe40008011604 */
[----:B------:R-:W-:Y:S02]  /*52d0*/  UIMAD UR8, UR39, UR11, UR6 ;  /* 0x0000000b270872a4 */ /* 0x000fe4000f8e0206 */
[----:B------:R-:W-:Y:S02]  /*52e0*/  @!UP0 USEL UR4, UR5, UR4, !UP1 ;  /* 0x0000000405048287 */ /* 0x000fe4000c800000 */
[----:B------:R-:W-:Y:S02]  /*52f0*/  UISETP.NE.AND UP1, UPT, UR18, URZ, UPT ;  /* 0x000000ff1200728c */ /* 0x000fe4000bf25270 */
[----:B------:R-:W-:Y:S02]  /*5300*/  @!UP0 UIMAD UR7, UR7, UR8, UR4 ;  /* 0x00000008070782a4 */ /* 0x000fe4000f8e0204 */
[----:B------:R-:W-:Y:S02]  /*5310*/  @!UP0 UIADD3 UR9, UPT, UPT, UR10, -UR4, URZ ;  /* 0x800000040a098290 */ /* 0x000fe4000fffe0ff */
[----:B------:R-:W-:Y:S02]  /*5320*/  UIADD3 UR8, UPT, UPT, -UR6, URZ, URZ ;  /* 0x000000ff06087290 */ /* 0x000fe4000fffe1ff */
[----:B------:R-:W-:Y:S02]  /*5330*/  UIADD3 UR4, UPT, UPT, -UR5, URZ, URZ ;  /* 0x000000ff05047290 */ /* 0x000fe4000fffe1ff */
[----:B------:R-:W-:Y:S03]  /*5340*/  @!UP0 UIMAD UR6, UR9, UR39, UR5 ;  /* 0x00000027090682a4 */ /* 0x000fe6000f8e0205 */
[----:B------:R-:W-:Y:S01]  /*5350*/  @!UP0 UMOV UR5, UR7 ;  /* 0x0000000700058c82 */ /* 0x000fe20008000000 */
[----:B------:R-:W-:Y:S02]  /*5360*/  UIMAD UR7, UR31, UR4, UR23 ;  /* 0x000000041f0772a4 */ /* 0x000fe4000f8e0217 */
[----:B------:R-:W-:Y:S02]  /*5370*/  UIMAD UR4, UR54, UR8, UR15 ;  /* 0x00000008360472a4 */ /* 0x000fe4000f8e020f */
[----:B------:R-:W-:Y:S02]  /*5380*/  UIMAD UR23, UR5, UR31, UR7 ;  /* 0x0000001f051772a4 */ /* 0x000fe4000f8e0207 */
[----:B------:R-:W-:Y:S11]  /*5390*/  UIMAD UR15, UR6, UR54, UR4 ;  /* 0x00000036060f72a4 */ /* 0x000ff6000f8e0204 */
[----:B------:R-:W-:Y:S01]  /*53a0*/  @!UPT UIADD3 URZ, UPT, UPT, URZ, URZ, URZ ;  /* 0x000000fffffff290 */ /* 0x000fe2000fffe0ff */
.L_x_90:
[----:B------:R-:W1:Y:S01]  /*53b0*/  @!UP4 LDCU.128 UR8, c[0x0][0xc10] ;  /* 0x00018200ff08c7ac */ /* 0x000e620008000c00 */
[----:B------:R-:W-:Y:S02]  /*53c0*/  ISETP.NE.U32.AND P1, PT, RZ, UR46, PT ;  /* 0x0000002eff007c0c */ /* 0x000fe4000bf25070 */
[----:B------:R-:W-:Y:S02]  /*53d0*/  SHF.L.U32 R8, R10, 0x1f, RZ ;  /* 0x0000001f0a087819 */ /* 0x000fe400000006ff */
[----:B------:R-:W-:Y:S01]  /*53e0*/  ISETP.NE.AND.EX P1, PT, RZ, UR47, PT, P1 ;  /* 0x0000002fff007c0c */ /* 0x000fe2000bf25310 */
[----:B------:R-:W2:Y:S01]  /*53f0*/  @!UP4 LDCU UR5, c[0x0][0xc0c] ;  /* 0x00018180ff05c7ac */ /* 0x000ea20008000800 */
[----:B-1----:R-:W-:Y:S07]  /*5400*/  UIMAD.WIDE.U32 UR6, UR23, UR8, URZ ;  /* 0x00000008170672a5 */ /* 0x002fee000f8e00ff */
[----:B------:R-:W-:Y:S01]  /*5410*/  @!UP4 UMOV UR4, UR7 ;  /* 0x000000070004cc82 */ /* 0x000fe20008000000 */
[----:B--2---:R-:W-:Y:S02]  /*5420*/  @!UP4 UISETP.NE.AND UP0, UPT, UR5, 0x1, UPT ;  /* 0x000000010500c88c */ /* 0x004fe4000bf05270 */
[----:B------:R-:W-:Y:S02]  /*5430*/  @!UP4 USHF.R.U32.HI UR4, URZ, UR9, UR4 ;  /* 0x00000009ff04c299 */ /* 0x000fe40008011604 */
[----:B------:R-:W-:Y:S02]  /*5440*/  UIMAD.WIDE.U32 UR6, UR15, UR11, URZ ;  /* 0x0000000b0f0672a5 */ /* 0x000fe4000f8e00ff */
[----:B------:R-:W-:Y:S02]  /*5450*/  @!UP4 USEL UR8, UR23, UR4, !UP0 ;  /* 0x000000041708c287 */ /* 0x000fe4000c000000 */
[----:B------:R-:W-:Y:S03]  /*5460*/  @!UP4 UISETP.NE.AND UP0, UPT, UR10, 0x1, UPT ;  /* 0x000000010a00c88c */ /* 0x000fe6000bf05270 */
[----:B------:R-:W-:Y:S01]  /*5470*/  @!UP4 UMOV UR6, UR7 ;  /* 0x000000070006cc82 */ /* 0x000fe20008000000 */
[----:B------:R-:W-:Y:S01]  /*5480*/  USHF.L.U32 UR7, UR19, 0x7, URZ ;  /* 0x0000000713077899 */ /* 0x000fe200080006ff */
[----:B------:R-:W1:Y:S02]  /*5490*/  @!UP4 LDCU UR4, c[0x0][0xc20] ;  /* 0x00018400ff04c7ac */ /* 0x000e640008000800 */
[----:B-1----:R-:W-:Y:S04]  /*54a0*/  @!UP4 USHF.R.U32.HI UR6, URZ, UR4, UR6 ;  /* 0x00000004ff06c299 */ /* 0x002fe80008011606 */
[----:B------:R-:W-:Y:S04]  /*54b0*/  @!UP4 USEL UR6, UR15, UR6, !UP0 ;  /* 0x000000060f06c287 */ /* 0x000fe8000c000000 */
[----:B------:R-:W-:Y:S02]  /*54c0*/  @!UP4 UIADD3 UR4, UPT, UPT, -UR8, UR6, URZ ;  /* 0x000000060804c290 */ /* 0x000fe4000fffe1ff */
[----:B------:R-:W-:Y:S02]  /*54d0*/  @!UP4 UIADD3 UR6, UPT, UPT, UR8, -UR6, URZ ;  /* 0x800000060806c290 */ /* 0x000fe4000fffe0ff */
[----:B------:R-:W-:Y:S02]  /*54e0*/  @!UP4 UIMAD UR23, UR4, UR5, UR23 ;  /* 0x000000050417c2a4 */ /* 0x000fe4000f8e0217 */
[----:B------:R-:W-:Y:S01]  /*54f0*/  @!UP4 UIMAD UR15, UR6, UR10, UR15 ;  /* 0x0000000a060fc2a4 */ /* 0x000fe2000f8e020f */
[----:B------:R-:W-:Y:S11]  /*5500*/  BRA.U UP2, `(.L_x_91) ;  /* 0x0000000102107547 */ /* 0x000ff6000b800000 */
[----:B------:R-:W-:Y:S04]  /*5510*/  MOV R2, UR69 ;  /* 0x0000004500027c02 */ /* 0x000fe80008000f00 */
[----:B------:R-:W-:Y:S04]  /*5520*/  SHF.L.U32 R2, R2, 0x1f, RZ ;  /* 0x0000001f02027819 */ /* 0x000fe800000006ff */
[----:B------:R-:W1:Y:S02]  /*5530*/  SYNCS.PHASECHK.TRANS64.TRYWAIT P2, [UR42+0x118], R2 ;  /* 0x00011802ff0075a7 */ /* 0x000e64000804112a */
[----:B-1----:R-:W-:Y:S05]  /*5540*/  @!P2 BRA `(.L_x_92) ;  /* 0x0000004c00e4a947 */ /* 0x002fea0003800000 */
.L_x_91:
[----:B------:R-:W-:Y:S05]  /*5550*/  BRA.U !UP5, `(.L_x_93) ;  /* 0x000000010d387547 */ /* 0x000fea000b800000 */
[----:B------:R-:W-:Y:S01]  /*5560*/  UPLOP3.LUT UP1, UPT, UPT, UPT, UP6, 0x80, 0x8 ;  /* 0x000000000008789c */ /* 0x000fe20003f2f060 */
[----:B-1----:R-:W-:Y:S01]  /*5570*/  HFMA2 R0, -RZ, RZ, 0, 5.9604644775390625e-08 ;  /* 0x00000001ff007431 */ /* 0x002fe200000001ff */
[----:B------:R-:W1:Y:S01]  /*5580*/  LDCU.64 UR8, c[0x0][0x358] ;  /* 0x00006b00ff0877ac */ /* 0x000e620008000a00 */
[----:B------:R-:W-:Y:S03]  /*5590*/  IMAD.MOV.U32 R45, RZ, RZ, 0x1 ;  /* 0x00000001ff2d7424 */ /* 0x000fe600078e00ff */
[----:B------:R-:W-:Y:S05]  /*55a0*/  PLOP3.LUT P2, PT, PT, PT, UP1, 0x80, 0x8 ;  /* 0x000000000008781c */ /* 0x000fea0003f4f018 */
[----:B------:R-:W2:Y:S01]  /*55b0*/  @UP1 LDCU.64 UR4, c[0x0][0x988] ;  /* 0x00013100ff0417ac */ /* 0x000ea20008000a00 */
[----:B------:R-:W-:Y:S07]  /*55c0*/  @UP1 UIMAD UR6, UR48, UR46, URZ ;  /* 0x0000002e300612a4 */ /* 0x000fee000f8e02ff */
[----:B------:R-:W-:Y:S01]  /*55d0*/  @!P2 PRMT R45, R0, 0x7610, R45 ;  /* 0x00007610002da816 */ /* 0x000fe2000000002d */
[----:B--2---:R-:W-:Y:S06]  /*55e0*/  @UP1 UIMAD.WIDE UR4, UR6, 0x4, UR4 ;  /* 0x00000004060418a5 */ /* 0x004fec000f8e0204 */
[----:B------:R-:W-:Y:S01]  /*55f0*/  IMAD.U32 R14, RZ, RZ, UR4 ;  /* 0x00000004ff0e7e24 */ /* 0x000fe2000f8e00ff */
[----:B------:R-:W-:Y:S04]  /*5600*/  MOV R15, UR5 ;  /* 0x00000005000f7c02 */ /* 0x000fe80008000f00 */
[----:B------:R-:W2:Y:S01]  /*5610*/  @!UP1 LDCU UR4, c[0x0][0x980] ;  /* 0x00013000ff0497ac */ /* 0x000ea20008000800 */
[----:B-1---5:R3:W5:Y:S02]  /*5620*/  @P2 LDG.E R27, desc[UR8][R14.64] ;  /* 0x000000080e1b2981 */ /* 0x022764000c1e1900 */
[----:B--23--:R-:W-:Y:S07]  /*5630*/  @!P2 IMAD.U32 R27, RZ, RZ, UR4 ;  /* 0x00000004ff1bae24 */ /* 0x00cfee000f8e00ff */
.L_x_93:
[----:B-----5:R-:W-:Y:S01]  /*5640*/  @!P1 FSETP.EQ.AND P3, PT, R27, RZ, PT ;  /* 0x000000ff1b00920b */ /* 0x020fe20003f62000 */
[----:B------:R-:W-:Y:S01]  /*5650*/  @!UPT UIADD3 URZ, UPT, UPT, URZ, URZ, URZ ;  /* 0x000000fffffff290 */ /* 0x000fe2000fffe0ff */
[----:B------:R-:W-:Y:S11]  /*5660*/  @!P1 BRA `(.L_x_94) ;  /* 0x0000000000149947 */ /* 0x000ff60003800000 */
[----:B------:R-:W-:Y:S02]  /*5670*/  LOP3.LUT P1, RZ, R45, 0xff, RZ, 0xc0, !PT ;  /* 0x000000ff2dff7812 */ /* 0x000fe4000782c0ff */
[----:B------:R-:W-:Y:S04]  /*5680*/  PLOP3.LUT P3, PT, PT, PT, UP1, 0x80, 0x8 ;  /* 0x000000000008781c */ /* 0x000fe80003f6f018 */
[----:B------:R-:W-:Y:S07]  /*5690*/  PLOP3.LUT P3, PT, P3, PT, PT, 0x8, 0x80 ;  /* 0x000000000080781c */ /* 0x000fee0001f6e170 */
[----:B------:R-:W-:Y:S11]  /*56a0*/  @P1 FSETP.EQ.AND P3, PT, R27, RZ, PT ;  /* 0x000000ff1b00120b */ /* 0x000ff60003f62000 */
[----:B------:R-:W-:Y:S02]  /*56b0*/  @!UPT UIADD3 URZ, UPT, UPT, URZ, URZ, URZ ;  /* 0x000000fffffff290 */ /* 0x000fe4000fffe0ff */
.L_x_94:
[----:B------:R-:W-:Y:S01]  /*56c0*/  USHF.L.U32 UR11, UR45, 0x6, URZ ;  /* 0x000000062d0b7899 */ /* 0x000fe200080006ff */
[----:B------:R-:W2:Y:S01]  /*56d0*/  SYNCS.PHASECHK.TRANS64.TRYWAIT P1, [UR42+0xf0], R8 ;  /* 0x0000f008ff0075a7 */ /* 0x000ea2000802112a */
[----:B------:R-:W-:Y:S02]  /*56e0*/  UISETP.NE.AND UP0, UPT, UR56, 0x1, UPT ;  /* 0x000000013800788c */ /* 0x000fe4000bf05270 */
[----:B------:R-:W-:Y:S01]  /*56f0*/  UIMAD.WIDE.U32 UR4, UR11, UR57, URZ ;  /* 0x000000390b0472a5 */ /* 0x000fe2000f8e00ff */
[----:B------:R-:W-:Y:S04]  /*5700*/  ELECT P2, URZ, PT ;  /* 0x0000000000ff782f */ /* 0x000fe80003840000 */
[----:B------:R-:W-:Y:S02]  /*5710*/  PLOP3.LUT P2, PT, P3, P2, PT, 0xf2, 0x2f ;  /* 0x00000000002f781c */ /* 0x000fe40001f45e72 */
[----:B------:R-:W-:Y:S02]  /*5720*/  UMOV UR4, UR5 ;  /* 0x0000000500047c82 */ /* 0x000fe40008000000 */
[----:B------:R-:W-:Y:S04]  /*5730*/  USHF.R.U32.HI UR4, URZ, UR58, UR4 ;  /* 0x0000003aff047299 */ /* 0x000fe80008011604 */
[----:B------:R-:W-:Y:S02]  /*5740*/  USEL UR12, UR11, UR4, !UP0 ;  /* 0x000000040b0c7287 */ /* 0x000fe4000c000000 */
[----:B------:R-:W-:Y:S02]  /*5750*/  UISETP.NE.AND UP0, UPT, UR59, 0x1, UPT ;  /* 0x000000013b00788c */ /* 0x000fe4000bf05270 */
[----:B------:R-:W-:Y:S02]  /*5760*/  UIMAD.WIDE.U32 UR4, UR12, UR60, URZ ;  /* 0x0000003c0c0472a5 */ /* 0x000fe4000f8e00ff */
[----:B------:R-:W-:Y:S01]  /*5770*/  UIADD3 UR6, UPT, UPT, -UR12, URZ, URZ ;  /* 0x000000ff0c067290 */ /* 0x000fe2000fffe1ff */
[----:B-1----:R-:W-:Y:S03]  /*5780*/  @!P2 IMAD.MOV.U32 R0, RZ, 0x20, RZ ;  /* 0x00000020ff00a824 */ /* 0x002fe600078e00ff */
[----:B------:R-:W-:Y:S01]  /*5790*/  UIMAD UR11, UR56, UR6, UR11 ;  /* 0x00000006380b72a4 */ /* 0x000fe2000f8e020b */
[----:B------:R-:W-:Y:S01]  /*57a0*/  @!P2 IMAD.MOV.U32 R0, RZ, 0x400, R0 ;  /* 0x00000400ff00a824 */ /* 0x000fe200078e0000 */
[----:B------:R-:W-:Y:S02]  /*57b0*/  UMOV UR4, UR5 ;  /* 0x0000000500047c82 */ /* 0x000fe40008000000 */
[----:B------:R-:W-:Y:S04]  /*57c0*/  USHF.R.U32.HI UR4, URZ, UR61, UR4 ;  /* 0x0000003dff047299 */ /* 0x000fe80008011604 */
[----:B------:R-:W-:Y:S02]  /*57d0*/  USEL UR13, UR12, UR4, !UP0 ;  /* 0x000000040c0d7287 */ /* 0x000fe4000c000000 */
[----:B------:R-:W-:Y:S02]  /*57e0*/  UISETP.NE.AND UP0, UPT, UR62, 0x1, UPT ;  /* 0x000000013e00788c */ /* 0x000fe4000bf05270 */
[----:B------:R-:W-:Y:S07]  /*57f0*/  UIMAD.WIDE.U32 UR4, UR13, UR63, URZ ;  /* 0x0000003f0d0472a5 */ /* 0x000fee000f8e00ff */
[----:B------:R-:W-:Y:S02]  /*5800*/  UMOV UR4, UR5 ;  /* 0x0000000500047c82 */ /* 0x000fe40008000000 */
[----:B------:R-:W-:Y:S04]  /*5810*/  USHF.R.U32.HI UR4, URZ, UR71, UR4 ;  /* 0x00000047ff047299 */ /* 0x000fe80008011604 */
[----:B------:R-:W-:Y:S02]  /*5820*/  USEL UR14, UR13, UR4, !UP0 ;  /* 0x000000040d0e7287 */ /* 0x000fe4000c000000 */
[----:B------:R-:W-:Y:S02]  /*5830*/  UIADD3 UR4, UPT, UPT, -UR13, URZ, URZ ;  /* 0x000000ff0d047290 */ /* 0x000fe4000fffe1ff */
[----:B------:R-:W-:Y:S02]  /*5840*/  UIADD3 UR5, UPT, UPT, -UR14, URZ, URZ ;  /* 0x000000ff0e057290 */ /* 0x000fe4000fffe1ff */
[----:B------:R-:W-:Y:S02]  /*5850*/  UIMAD UR12, UR59, UR4, UR12 ;  /* 0x000000043b0c72a4 */ /* 0x000fe4000f8e020c */
[----:B------:R-:W-:Y:S01]  /*5860*/  UIMAD UR13, UR62, UR5, UR13 ;  /* 0x000000053e0d72a4 */ /* 0x000fe2000f8e020d */
[----:B--2---:R-:W-:Y:S11]  /*5870*/  @!P1 BRA `(.L_x_95) ;  /* 0x0000004c00309947 */ /* 0x004ff60003800000 */
.L_x_199:
[----:B-1----:R-:W-:Y:S01]  /*5880*/  @!P2 IADD3 R2, P1, PT, R12, 0x680, RZ ;  /* 0x000006800c02a810 */ /* 0x002fe20007f3e0ff */
[----:B------:R-:W-:Y:S01]  /*5890*/  VOTEU.ALL UP0, P2 ;  /* 0x0000000000ff7886 */ /* 0x000fe20001000000 */
[----:B------:R-:W-:Y:S02]  /*58a0*/  @!P2 R2UR UR6, R0 ;  /* 0x000000000006a2ca */ /* 0x000fe400000e0000 */
[----:B------:R-:W-:Y:S01]  /*58b0*/  @!P2 R2UR UR5, R2 ;  /* 0x000000000205a2ca */ /* 0x000fe200000e0000 */
[----:B------:R-:W-:Y:S01]  /*58c0*/  @!P2 IMAD.X R0, RZ, RZ, R13, P1 ;  /* 0x000000ffff00a224 */ /* 0x000fe200008e060d */
[----:B------:R-:W-:Y:S02]  /*58d0*/  @!UP0 UIADD3 UR8, UPT, UPT, UR42, 0x200, URZ ;  /* 0x000002002a088890 */ /* 0x000fe4000fffe0ff */
[----:B------:R-:W-:Y:S02]  /*58e0*/  @!UP0 UIADD3 UR17, UPT, UPT, UR42, 0xa00, URZ ;  /* 0x00000a002a118890 */ /* 0x000fe4000fffe0ff */
[----:B------:R-:W-:Y:S01]  /*58f0*/  @!P2 R2UR UR4, R0 ;  /* 0x000000000004a2ca */ /* 0x000fe200000e0000 */
[----:B------:R-:W-:Y:S01]  /*5900*/  @!UP0 UIADD3 UR16, UPT, UPT, UR7, 0x40, URZ ;  /* 0x0000004007108890 */ /* 0x000fe2000fffe0ff */
[----:B------:R-:W-:Y:S03]  /*5910*/  @!P2 IMAD.MOV.U32 R0, RZ, RZ, 0x1000 ;  /* 0x00001000ff00a424 */ /* 0x000fe600078e00ff */
[----:B------:R-:W-:Y:S02]  /*5920*/  @!UP0 UPRMT UR6, UR6, 0x5410, URZ ;  /* 0x0000541006068896 */ /* 0x000fe400080000ff */
[----:B------:R-:W-:Y:S01]  /*5930*/  IMAD.U32 R14, RZ, RZ, UR5 ;  /* 0x00000005ff0e7e24 */ /* 0x000fe2000f8e00ff */
[----:B------:R-:W-:Y:S05]  /*5940*/  VOTEU.ALL UP0, P2 ;  /* 0x0000000000ff7886 */ /* 0x000fea0001000000 */
[----:B------:R-:W-:Y:S01]  /*5950*/  IMAD.U32 R15, RZ, RZ, UR4 ;  /* 0x00000004ff0f7e24 */ /* 0x000fe2000f8e00ff */
[----:B------:R-:W-:Y:S01]  /*5960*/  @!P2 R2UR UR4, R14 ;  /* 0x000000000e04a2ca */ /* 0x000fe200000e0000 */
[----:B------:R-:W-:Y:S01]  /*5970*/  @!UP0 UMOV UR9, UR43 ;  /* 0x0000002b00098c82 */ /* 0x000fe20008000000 */
[----:B------:R-:W-:Y:S02]  /*5980*/  @!UP0 UMOV UR10, UR7 ;  /* 0x00000007000a8c82 */ /* 0x000fe40008000000 */
[----:B------:R-:W-:Y:S11]  /*5990*/  @!P2 R2UR UR5, R15 ;  /* 0x000000000f05a2ca */ /* 0x000ff600000e0000 */
[----:B------:R-:W-:Y:S02]  /*59a0*/  @!UPT UIADD3 URZ, UPT, UPT, URZ, URZ, URZ ;  /* 0x000000fffffff290 */ /* 0x000fe4000fffe0ff */
[----:B------:R1:W-:Y:S01]  /*59b0*/  @!UP0 UTMALDG.5D.IM2COL [UR8], [UR4], UR6 ;  /* 0x00000008040083b4 */ /* 0x0003e20008060006 */
[----:B------:R-:W-:Y:S05]  /*59c0*/  VOTEU.ALL UP0, P2 ;  /* 0x0000000000ff7886 */ /* 0x000fea0001000000 */
[----:B-1----:R-:W-:Y:S01]  /*59d0*/  @!UP0 UMOV UR8, UR17 ;  /* 0x0000001100088c82 */ /* 0x002fe20008000000 */
[----:B------:R-:W-:Y:S01]  /*59e0*/  @!UP0 UMOV UR9, UR43 ;  /* 0x0000002b00098c82 */ /* 0x000fe20008000000 */
[----:B------:R-:W-:Y:S02]  /*59f0*/  @!UP0 UMOV UR10, UR16 ;  /* 0x00000010000a8c82 */ /* 0x000fe40008000000 */
[----:B------:R1:W-:Y:S01]  /*5a00*/  @!UP0 UTMALDG.5D.IM2COL [UR8], [UR4], UR6 ;  /* 0x00000008040083b4 */ /* 0x0003e20008060006 */
[----:B------:R2:W-:Y:S01]  /*5a10*/  @!P2 SYNCS.ARRIVE.TRANS64.RED.A0TR RZ, [UR42+0xd0], R0 ;  /* 0x0000d000ffffa9a7 */ /* 0x0005e2000830042a */
[----:B------:R-:W-:Y:S01]  /*5a20*/  SYNCS.ARRIVE.TRANS64.RED.A1T0 RZ, [UR66], RZ ;  /* 0x000000ffffff79a7 */ /* 0x000fe20008100442 */
[----:B--2---:R-:W-:Y:S01]  /*5a30*/  @!P2 IMAD.MOV.U32 R0, RZ, 0x20, RZ ;  /* 0x00000020ff00a824 */ /* 0x004fe200078e00ff */
[----:B------:R-:W2:Y:S03]  /*5a40*/  SYNCS.PHASECHK.TRANS64.TRYWAIT P1, [UR42+0xf8], R8 ;  /* 0x0000f808ff0075a7 */ /* 0x000ea6000802112a */
[----:B------:R-:W-:Y:S01]  /*5a50*/  @!P2 IMAD.MOV.U32 R0, RZ, 0x400, R0 ;  /* 0x00000400ff00a824 */ /* 0x000fe200078e0000 */
[----:B-12---:R-:W-:Y:S06]  /*5a60*/  @!P1 BRA `(.L_x_96) ;  /* 0x0000004800cc9947 */ /* 0x006fec0003800000 */
.L_x_201:
[----:B------:R-:W-:Y:S01]  /*5a70*/  @!P2 R2UR UR4, R0 ;  /* 0x000000000004a2ca */ /* 0x000fe200000e0000 */
[----:B------:R-:W-:Y:S01]  /*5a80*/  VOTEU.ALL UP0, P2 ;  /* 0x0000000000ff7886 */ /* 0x000fe20001000000 */
[----:B-1----:R-:W-:Y:S01]  /*5a90*/  @!P2 IADD3 R2, P1, PT, R12, 0x680, RZ ;  /* 0x000006800c02a810 */ /* 0x002fe20007f3e0ff */
[----:B------:R-:W-:Y:S01]  /*5aa0*/  UMOV UR35, UR11 ;  /* 0x0000000b00237c82 */ /* 0x000fe20008000000 */
[----:B------:R-:W-:Y:S01]  /*5ab0*/  UMOV UR36, UR12 ;  /* 0x0000000c00247c82 */ /* 0x000fe20008000000 */
[----:B------:R-:W-:Y:S01]  /*5ac0*/  UMOV UR37, UR13 ;  /* 0x0000000d00257c82 */ /* 0x000fe20008000000 */
[----:B------:R-:W-:Y:S01]  /*5ad0*/  @!P2 R2UR UR5, R2 ;  /* 0x000000000205a2ca */ /* 0x000fe200000e0000 */
[----:B------:R-:W-:Y:S01]  /*5ae0*/  @!P2 IMAD.X R0, RZ, RZ, R13, P1 ;  /* 0x000000ffff00a224 */ /* 0x000fe200008e060d */
[----:B------:R-:W-:Y:S02]  /*5af0*/  @!UP0 UIADD3 UR34, UPT, UPT, UR7, 0x10, URZ ;  /* 0x0000001007228890 */ /* 0x000fe4000fffe0ff */
[----:B------:R-:W-:Y:S02]  /*5b00*/  @!UP0 UIADD3 UR32, UPT, UPT, UR42, 0x1200, URZ ;  /* 0x000012002a208890 */ /* 0x000fe4000fffe0ff */
[----:B------:R-:W-:Y:S02]  /*5b10*/  @!UP0 UIADD3 UR10, UPT, UPT, UR7, 0x50, URZ ;  /* 0x00000050070a8890 */ /* 0x000fe4000fffe0ff */
[----:B------:R-:W-:Y:S01]  /*5b20*/  @!UP0 UPRMT UR6, UR4, 0x5410, URZ ;  /* 0x0000541004068896 */ /* 0x000fe200080000ff */
[----:B------:R-:W-:Y:S01]  /*5b30*/  @!P2 R2UR UR4, R0 ;  /* 0x000000000004a2ca */ /* 0x000fe200000e0000 */
[----:B------:R-:W-:Y:S01]  /*5b40*/  @!UP0 UIADD3 UR8, UPT, UPT, UR42, 0x1a00, URZ ;  /* 0x00001a002a088890 */ /* 0x000fe2000fffe0ff */
[----:B------:R-:W-:Y:S01]  /*5b50*/  @!P2 IMAD.MOV.U32 R0, RZ, RZ, 0x1000 ;  /* 0x00001000ff00a424 */ /* 0x000fe200078e00ff */
[----:B------:R-:W-:Y:S01]  /*5b60*/  VOTEU.ALL UP0, P2 ;  /* 0x0000000000ff7886 */ /* 0x000fe20001000000 */
[----:B------:R-:W-:Y:S01]  /*5b70*/  IMAD.U32 R14, RZ, RZ, UR5 ;  /* 0x00000005ff0e7e24 */ /* 0x000fe2000f8e00ff */
[----:B------:R-:W-:Y:S01]  /*5b80*/  UMOV UR38, UR14 ;  /* 0x0000000e00267c82 */ /* 0x000fe20008000000 */
[----:B------:R-:W-:Y:S07]  /*5b90*/  UMOV UR9, UR33 ;  /* 0x0000002100097c82 */ /* 0x000fee0008000000 */
[----:B------:R-:W-:Y:S01]  /*5ba0*/  IMAD.U32 R15, RZ, RZ, UR4 ;  /* 0x00000004ff0f7e24 */ /* 0x000fe2000f8e00ff */
[----:B------:R-:W-:Y:S04]  /*5bb0*/  @!P2 R2UR UR4, R14 ;  /* 0x000000000e04a2ca */ /* 0x000fe800000e0000 */
[----:B------:R-:W-:Y:S11]  /*5bc0*/  @!P2 R2UR UR5, R15 ;  /* 0x000000000f05a2ca */ /* 0x000ff600000e0000 */
[----:B------:R-:W-:Y:S02]  /*5bd0*/  @!UPT UIADD3 URZ, UPT, UPT, URZ, URZ, URZ ;  /* 0x000000fffffff290 */ /* 0x000fe4000fffe0ff */
[----:B------:R1:W-:Y:S01]  /*5be0*/  @!UP0 UTMALDG.5D.IM2COL [UR32], [UR4], UR6 ;  /* 0x00000020040083b4 */ /* 0x0003e20008060006 */
[----:B------:R-:W-:Y:S05]  /*5bf0*/  VOTEU.ALL UP0, P2 ;  /* 0x0000000000ff7886 */ /* 0x000fea0001000000 */
[----:B------:R1:W-:Y:S01]  /*5c00*/  @!UP0 UTMALDG.5D.IM2COL [UR8], [UR4], UR6 ;  /* 0x00000008040083b4 */ /* 0x0003e20008060006 */
[----:B------:R2:W-:Y:S01]  /*5c10*/  @!P2 SYNCS.ARRIVE.TRANS64.RED.A0TR RZ, [UR42+0xd8], R0 ;  /* 0x0000d800ffffa9a7 */ /* 0x0005e2000830042a */
[----:B------:R-:W-:Y:S01]  /*5c20*/  SYNCS.ARRIVE.TRANS64.RED.A1T0 RZ, [UR65], RZ ;  /* 0x000000ffffff79a7 */ /* 0x000fe20008100441 */
[----:B--2---:R-:W-:Y:S01]  /*5c30*/  @!P2 IMAD.MOV.U32 R0, RZ, 0x20, RZ ;  /* 0x00000020ff00a824 */ /* 0x004fe200078e00ff */
[----:B------:R-:W2:Y:S03]  /*5c40*/  SYNCS.PHASECHK.TRANS64.TRYWAIT P1, [UR42+0x100], R8 ;  /* 0x00010008ff0075a7 */ /* 0x000ea6000802112a */
[----:B------:R-:W-:Y:S01]  /*5c50*/  @!P2 IMAD.MOV.U32 R0, RZ, 0x400, R0 ;  /* 0x00000400ff00a824 */ /* 0x000fe200078e0000 */
[----:B-12---:R-:W-:Y:S06]  /*5c60*/  @!P1 BRA `(.L_x_97) ;  /* 0x0000004800649947 */ /* 0x006fec0003800000 */
.L_x_203:
        /* <DEDUP_REMOVED lines=8> */
[----:B------:R-:W-:Y:S01]  /*5cf0*/  @!UP0 UIADD3 UR26, UPT, UPT, UR7, 0x20, URZ ;  /* 0x00000020071a8890 */ /* 0x000fe2000fffe0ff */
[----:B------:R-:W-:Y:S01]  /*5d00*/  @P0 SHF.R.U32.HI R4, RZ, 0x10, R5 ;  /* 0x00000010ff040819 */ /* 0x000fe20000011605 */
[----:B------:R-:W-:Y:S02]  /*5d10*/  @!UP0 UIADD3 UR24, UPT, UPT, UR42, 0x2200, URZ ;  /* 0x000022002a188890 */ /* 0x000fe4000fffe0ff */
[----:B------:R-:W-:Y:S01]  /*5d20*/  @!UP0 UIADD3 UR10, UPT, UPT, UR7, 0x60, URZ ;  /* 0x00000060070a8890 */ /* 0x000fe2000fffe0ff */
[----:B------:R-:W-:Y:S01]  /*5d30*/  @P0 R2UR UR48, R4 ;  /* 0x00000000043002ca */ /* 0x000fe200000e0000 */
        /* <DEDUP_REMOVED lines=17> */
[----:B------:R-:W2:Y:S02]  /*5e50*/  SYNCS.PHASECHK.TRANS64.TRYWAIT P1, [UR42+0x108], R8 ;  /* 0x00010808ff0075a7 */ /* 0x000ea4000802112a */
[----:B-12---:R-:W-:Y:S05]  /*5e60*/  @!P1 BRA `(.L_x_98) ;  /* 0x0000004400fc9947 */ /* 0x006fea0003800000 */
.L_x_205:
[----:B------:R-:W-:Y:S01]  /*5e70*/  UPLOP3.LUT UP2, UPT, UPT, UPT, UPT, 0x80, 0x8 ;  /* 0x000000000008789c */ /* 0x000fe20003f4f070 */
[----:B-1----:R-:W-:Y:S01]  /*5e80*/  @!P2 IMAD.MOV.U32 R0, RZ, 0x20, RZ ;  /* 0x00000020ff00a824 */ /* 0x002fe200078e00ff */
[----:B------:R-:W-:Y:S01]  /*5e90*/  @!P2 IADD3 R2, P0, PT, R12, 0x680, RZ ;  /* 0x000006800c02a810 */ /* 0x000fe20007f1e0ff */
[----:B------:R-:W-:Y:S01]  /*5ea0*/  UMOV UR19, UR11 ;  /* 0x0000000b00137c82 */ /* 0x000fe20008000000 */
[----:B------:R-:W-:Y:S01]  /*5eb0*/  VOTEU.ALL UP0, P2 ;  /* 0x0000000000ff7886 */ /* 0x000fe20001000000 */
[----:B------:R-:W-:Y:S01]  /*5ec0*/  @!P2 IMAD.MOV.U32 R0, RZ, 0x400, R0 ;  /* 0x00000400ff00a824 */ /* 0x000fe200078e0000 */
[----:B------:R-:W-:Y:S01]  /*5ed0*/  @!P2 R2UR UR5, R2 ;  /* 0x000000000205a2ca */ /* 0x000fe200000e0000 */
[----:B------:R-:W-:Y:S01]  /*5ee0*/  UMOV UR20, UR12 ;  /* 0x0000000c00147c82 */ /* 0x000fe20008000000 */
[----:B------:R-:W-:Y:S01]  /*5ef0*/  UMOV UR21, UR13 ;  /* 0x0000000d00157c82 */ /* 0x000fe20008000000 */
[----:B------:R-:W-:Y:S01]  /*5f00*/  @!UP0 UIADD3 UR18, UPT, UPT, UR7, 0x30, URZ ;  /* 0x0000003007128890 */ /* 0x000fe2000fffe0ff */
[----:B------:R-:W-:Y:S01]  /*5f10*/  @!P2 R2UR UR4, R0 ;  /* 0x000000000004a2ca */ /* 0x000fe200000e0000 */
[----:B------:R-:W-:Y:S01]  /*5f20*/  @!P2 IMAD.X R0, RZ, RZ, R13, P0 ;  /* 0x000000ffff00a224 */ /* 0x000fe200000e060d */
[----:B------:R-:W-:Y:S01]  /*5f30*/  @!UP0 UIADD3 UR16, UPT, UPT, UR42, 0x3200, URZ ;  /* 0x000032002a108890 */ /* 0x000fe2000fffe0ff */
[----:B------:R-:W-:Y:S01]  /*5f40*/  R2UR UR26, R47 ;  /* 0x000000002f1a72ca */ /* 0x000fe200000e0000 */
[----:B------:R-:W-:Y:S01]  /*5f50*/  @!UP0 UIADD3 UR17, UPT, UPT, UR42, 0xe8, URZ ;  /* 0x000000e82a118890 */ /* 0x000fe2000fffe0ff */
[----:B------:R-:W-:Y:S01]  /*5f60*/  R2UR UR24, R48 ;  /* 0x00000000301872ca */ /* 0x000fe200000e0000 */
[----:B------:R-:W-:Y:S01]  /*5f70*/  @!UP0 UIADD3 UR10, UPT, UPT, UR7, 0x70, URZ ;  /* 0x00000070070a8890 */ /* 0x000fe2000fffe0ff */
[----:B------:R-:W-:Y:S01]  /*5f80*/  LOP3.LUT R10, R10, 0x1, RZ, 0x3c, !PT ;  /* 0x000000010a0a7812 */ /* 0x000fe200078e3cff */
[----:B------:R-:W-:Y:S01]  /*5f90*/  @!UP0 UIADD3 UR8, UPT, UPT, UR42, 0x3a00, URZ ;  /* 0x00003a002a088890 */ /* 0x000fe2000fffe0ff */
[----:B------:R-:W-:Y:S01]  /*5fa0*/  IMAD.U32 R4, RZ, RZ, UR5 ;  /* 0x00000005ff047e24 */ /* 0x000fe2000f8e00ff */
[----:B------:R-:W-:Y:S01]  /*5fb0*/  UMOV UR22, UR14 ;  /* 0x0000000e00167c82 */ /* 0x000fe20008000000 */
[----:B------:R-:W-:Y:S01]  /*5fc0*/  UMOV UR9, UR17 ;  /* 0x0000001100097c82 */ /* 0x000fe20008000000 */
[----:B------:R-:W-:Y:S01]  /*5fd0*/  LOP3.LUT R9, R9, 0x1, RZ, 0x3c, !PT ;  /* 0x0000000109097812 */ /* 0x000fe200078e3cff */
[----:B------:R-:W-:Y:S01]  /*5fe0*/  @!UP0 UPRMT UR6, UR4, 0x5410, URZ ;  /* 0x0000541004068896 */ /* 0x000fe200080000ff */
[----:B------:R-:W-:Y:S01]  /*5ff0*/  @!P2 R2UR UR4, R0 ;  /* 0x000000000004a2ca */ /* 0x000fe200000e0000 */
[----:B------:R-:W-:Y:S03]  /*6000*/  VOTEU.ALL UP0, P2 ;  /* 0x0000000000ff7886 */ /* 0x000fe60001000000 */
[----:B------:R-:W-:Y:S09]  /*6010*/  UIADD3 UR45, UPT, UPT, UR23, UR24, URZ ;  /* 0x00000018172d7290 */ /* 0x000ff2000fffe0ff */
        /* <DEDUP_REMOVED lines=9> */
[----:B-1----:R-:W-:Y:S01]  /*60b0*/  UIADD3 UR19, UPT, UPT, UR15, UR26, URZ ;  /* 0x0000001a0f137290 */ /* 0x002fe2000fffe0ff */
[----:B------:R-:W-:Y:S11]  /*60c0*/  BRA.U UP3, `(.L_x_99) ;  /* 0xffffffed03987547 */ /* 0x000ff6000b83ffff */
[----:B------:R-:W-:-:S04]  /*60d0*/  SHF.L.U32 R2, R10, 0x1f, RZ ;  /* 0x0000001f0a027819 */ /* 0x000fc800000006ff */
[----:B------:R-:W1:Y:S02]  /*60e0*/  SYNCS.PHASECHK.TRANS64.TRYWAIT P0, [UR42+0xf0], R2 ;  /* 0x0000f002ff0075a7 */ /* 0x000e64000800112a */
[----:B-1----:R-:W-:Y:S05]  /*60f0*/  @!P0 BRA `(.L_x_100) ;  /* 0x0000004400708947 */ /* 0x002fea0003800000 */
.L_x_207:
[----:B------:R-:W3:Y:S02]  /*6100*/  SYNCS.PHASECHK.TRANS64.TRYWAIT P0, [UR42+0xf8], R2 ;  /* 0x0000f802ff0075a7 */ /* 0x000ee4000800112a */
[----:B---3--:R-:W-:Y:S05]  /*6110*/  @!P0 BRA `(.L_x_101) ;  /* 0x0000004400808947 */ /* 0x008fea0003800000 */
.L_x_209:
[----:B------:R-:W3:Y:S02]  /*6120*/  SYNCS.PHASECHK.TRANS64.TRYWAIT P0, [UR42+0x100], R2 ;  /* 0x00010002ff0075a7 */ /* 0x000ee4000800112a */
[----:B---3--:R-:W-:Y:S05]  /*6130*/  @!P0 BRA `(.L_x_102) ;  /* 0x0000004400908947 */ /* 0x008fea0003800000 */
.L_x_211:
[----:B-1----:R-:W-:-:S07]  /*6140*/  MOV R0, UR42 ;  /* 0x0000002a00007c02 */ /* 0x002fce0008000f00 */
.L_x_103:
[----:B-1----:R-:W-:-:S04]  /*6150*/  SHF.L.U32 R2, R10, 0x1f, RZ ;  /* 0x0000001f0a027819 */ /* 0x002fc800000006ff */
[----:B------:R1:W3:Y:S03]  /*6160*/  SYNCS.PHASECHK.TRANS64.TRYWAIT P0, [R0+URZ+0x108], R2 ;  /* 0x00010802000075a7 */ /* 0x0002e600080011ff */
[----:B---3--:R-:W-:Y:S05]  /*6170*/  @!P0 NANOSLEEP.SYNCS 0x989680 ;  /* 0x009896800000895d */ /* 0x008fea0003900000 */
[----:B------:R-:W3:Y:S02]  /*6180*/  @!P0 SYNCS.PHASECHK.TRANS64 P0, [R0+URZ+0x108], R2 ;  /* 0x00010802000085a7 */ /* 0x000ee400080010ff */
[----:B--23--:R-:W-:Y:S05]  /*6190*/  @P0 EXIT ;  /* 0x000000000000094d */ /* 0x00cfea0003800000 */
[----:B------:R-:W-:Y:S05]  /*61a0*/  BRA `(.L_x_103) ;  /* 0xfffffffc00e87947 */ /* 0x000fea000383ffff */
.L_x_88:
[----:B------:R-:W-:-:S06]  /*61b0*/  UISETP.GE.AND UP0, UPT, UR18, 0x4, UPT ;  /* 0x000000041200788c */ /* 0x000fcc000bf06270 */
[----:B------:R-:W-:-:S13]  /*61c0*/  PLOP3.LUT P0, PT, PT, PT, UP0, 0x80, 0x8 ;  /* 0x000000000008781c */ /* 0x000fda0003f0f008 */
[----:B-1----:R-:W-:Y:S05]  /*61d0*/  @!P0 EXIT ;  /* 0x000000000000894d */ /* 0x002fea0003800000 */
[----:B------:R-:W1:Y:S08]  /*61e0*/  S2UR UR4, SR_CgaCtaId ;  /* 0x00000000000479c3 */ /* 0x000e700000008800 */
[----:B------:R-:W-:Y:S01]  /*61f0*/  BAR.SYNC.DEFER_BLOCKING 0x6, 0xa0 ;  /* 0x0182800000007b1d */ /* 0x000fe20000010000 */
[C---:B------:R-:W-:Y:S01]  /*6200*/  IMAD.SHL.U32 R44, R55.reuse, 0x10, RZ ;  /* 0x00000010372c7824 */ /* 0x040fe200078e00ff */
[----:B------:R-:W-:Y:S01]  /*6210*/  SHF.L.U32 R23, R55, 0x10, RZ ;  /* 0x0000001037177819 */ /* 0x000fe200000006ff */
[----:B------:R-:W-:-:S02]  /*6220*/  IMAD.SHL.U32 R0, R46, 0x200, RZ ;  /* 0x000002002e007824 */ /* 0x000fc400078e00ff */
[----:B------:R-:W-:Y:S02]  /*6230*/  HFMA2 R51, -RZ, RZ, 0, 0 ;  /* 0x00000000ff337431 */ /* 0x000fe400000001ff */
[----:B------:R-:W-:Y:S01]  /*6240*/  IMAD.SHL.U32 R4, R55, 0x2, RZ ;  /* 0x0000000237047824 */ /* 0x000fe200078e00ff */
[----:B------:R-:W-:Y:S01]  /*6250*/  UMOV UR44, 0x400 ;  /* 0x00000400002c7882 */ /* 0x000fe20000000000 */
[----:B------:R-:W2:Y:S01]  /*6260*/  LDC.64 R42, c[0x0][0x9b0] ;  /* 0x00026c00ff2a7b82 */ /* 0x000ea20000000a00 */
[C---:B------:R-:W-:Y:S01]  /*6270*/  LOP3.LUT R54, R44.reuse, 0x5b0, RZ, 0xc0, !PT ;  /* 0x000005b02c367812 */ /* 0x040fe200078ec0ff */
[----:B------:R-:W-:Y:S01]  /*6280*/  IMAD.MOV.U32 R53, RZ, RZ, 0x1 ;  /* 0x00000001ff357424 */ /* 0x000fe200078e00ff */
[----:B------:R-:W-:Y:S01]  /*6290*/  LOP3.LUT R5, R44, 0x40, RZ, 0xc0, !PT ;  /* 0x000000402c057812 */ /* 0x000fe200078ec0ff */
[----:B------:R-:W-:Y:S01]  /*62a0*/  IMAD.MOV.U32 R22, RZ, RZ, RZ ;  /* 0x000000ffff167224 */ /* 0x000fe200078e00ff */
[----:B------:R-:W-:Y:S01]  /*62b0*/  LOP3.LUT R54, R54, 0x200, R0, 0xf8, !PT ;  /* 0x0000020036367812 */ /* 0x000fe200078ef800 */
[----:B------:R-:W-:Y:S01]  /*62c0*/  IMAD.SHL.U32 R0, R46, 0x200000, RZ ;  /* 0x002000002e007824 */ /* 0x000fe200078e00ff */
[----:B------:R-:W-:Y:S01]  /*62d0*/  LOP3.LUT R4, R5, 0x8, R4, 0xf8, !PT ;  /* 0x0000000805047812 */ /* 0x000fe200078ef804 */
[----:B------:R-:W3:Y:S01]  /*62e0*/  LDC.64 R40, c[0x0][0x9a8] ;  /* 0x00026a00ff287b82 */ /* 0x000ee20000000a00 */
[----:B------:R-:W-:Y:S01]  /*62f0*/  LOP3.LUT P0, RZ, R44, 0x40, RZ, 0xc0, !PT ;  /* 0x000000402cff7812 */ /* 0x000fe2000780c0ff */
[----:B------:R-:W-:Y:S01]  /*6300*/  IMAD.MOV.U32 R52, RZ, RZ, RZ ;  /* 0x000000ffff347224 */ /* 0x000fe200078e00ff */
[----:B------:R-:W-:Y:S01]  /*6310*/  LOP3.LUT R0, R0, 0x200000, RZ, 0xc0, !PT ;  /* 0x0020000000007812 */ /* 0x000fe200078ec0ff */
[----:B------:R-:W4:Y:S01]  /*6320*/  LDCU UR57, c[0x0][0x370] ;  /* 0x00006e00ff3977ac */ /* 0x000f220008000800 */
[----:B------:R-:W-:-:S02]  /*6330*/  LOP3.LUT R54, R54, R4, RZ, 0xfc, !PT ;  /* 0x0000000436367212 */ /* 0x000fc400078efcff */
[----:B------:R-:W-:Y:S01]  /*6340*/  LOP3.LUT R23, R0, 0x400000, R23, 0xf8, !PT ;  /* 0x0040000000177812 */ /* 0x000fe200078ef817 */
[----:B-1----:R-:W-:Y:S01]  /*6350*/  ULEA UR44, UR4, UR44, 0x18 ;  /* 0x0000002c042c7291 */ /* 0x002fe2000f8ec0ff */
[----:B------:R-:W-:Y:S01]  /*6360*/  P2R R0, PR, RZ, 0x1 ;  /* 0x00000001ff007803 */ /* 0x000fe20000000000 */
[----:B------:R-:W1:Y:S01]  /*6370*/  LDCU.128 UR4, c[0x0][0xb80] ;  /* 0x00017000ff0477ac */ /* 0x000e620008000c00 */
[----:B------:R-:W-:Y:S01]  /*6380*/  LOP3.LUT R55, R55, 0x60, RZ, 0xc0, !PT ;  /* 0x0000006037377812 */ /* 0x000fe200078ec0ff */
[----:B------:R-:W2:Y:S05]  /*6390*/  LDCU.64 UR62, c[0x0][0x348] ;  /* 0x00006900ff3e77ac */ /* 0x000eaa0008000a00 */
[----:B------:R-:W4:Y:S01]  /*63a0*/  LDS R2, [UR44+0x170] ;  /* 0x0001702cff027984 */ /* 0x000f220008000800 */
[----:B------:R-:W2:Y:S01]  /*63b0*/  LDCU UR42, c[0x0][0xc0c] ;  /* 0x00018180ff2a77ac */ /* 0x000ea20008000800 */
[----:B------:R-:W2:Y:S01]  /*63c0*/  LDCU UR38, c[0x0][0xc30] ;  /* 0x00018600ff2677ac */ /* 0x000ea20008000800 */
[----:B------:R-:W2:Y:S01]  /*63d0*/  LDCU.64 UR50, c[0x0][0x988] ;  /* 0x00013100ff3277ac */ /* 0x000ea20008000a00 */
[----:B-1----:R-:W-:Y:S01]  /*63e0*/  IMAD.U32 R59, RZ, RZ, UR4 ;  /* 0x00000004ff3b7e24 */ /* 0x002fe2000f8e00ff */
[----:B------:R-:W-:Y:S01]  /*63f0*/  MOV R56, UR7 ;  /* 0x0000000700387c02 */ /* 0x000fe20008000f00 */
[----:B------:R-:W-:Y:S01]  /*6400*/  UIADD3 UR4, UPT, UPT, UR44, 0x200, URZ ;  /* 0x000002002c047890 */ /* 0x000fe2000fffe0ff */
[----:B------:R-:W-:Y:S01]  /*6410*/  IMAD.U32 R58, RZ, RZ, UR5 ;  /* 0x00000005ff3a7e24 */ /* 0x000fe2000f8e00ff */
[----:B------:R-:W1:Y:S01]  /*6420*/  LDCU.64 UR40, c[0x0][0xc28] ;  /* 0x00018500ff2877ac */ /* 0x000e620008000a00 */
[----:B------:R-:W-:-:S03]  /*6430*/  IMAD.U32 R57, RZ, RZ, UR6 ;  /* 0x00000006ff397e24 */ /* 0x000fc6000f8e00ff */
[----:B------:R-:W-:Y:S01]  /*6440*/  IMAD.U32 R50, RZ, RZ, UR4 ;  /* 0x00000004ff327e24 */ /* 0x000fe2000f8e00ff */
[----:B------:R-:W1:Y:S01]  /*6450*/  LDCU.64 UR60, c[0x0][0x990] ;  /* 0x00013200ff3c77ac */ /* 0x000e620008000a00 */
[----:B------:R-:W1:Y:S01]  /*6460*/  LDCU.128 UR52, c[0x0][0xc10] ;  /* 0x00018200ff3477ac */ /* 0x000e620008000c00 */
[----:B------:R-:W1:Y:S01]  /*6470*/  LDCU UR56, c[0x0][0x374] ;  /* 0x00006e80ff3877ac */ /* 0x000e620008000800 */
[----:B------:R-:W-:Y:S01]  /*6480*/  UMOV UR49, URZ ;  /* 0x000000ff00317c82 */ /* 0x000fe20008000000 */
[----:B------:R-:W-:Y:S01]  /*6490*/  UMOV UR47, URZ ;  /* 0x000000ff002f7c82 */ /* 0x000fe20008000000 */
[C---:B----4-:R-:W-:Y:S01]  /*64a0*/  VIADD R3, R2.reuse, 0x40 ;  /* 0x0000004002037836 */ /* 0x050fe20000000000 */
[----:B------:R-:W-:-:S04]  /*64b0*/  LOP3.LUT R2, R2, 0xffff, RZ, 0xc0, !PT ;  /* 0x0000ffff02027812 */ /* 0x000fc800078ec0ff */
[----:B------:R-:W-:-:S05]  /*64c0*/  LOP3.LUT R3, R3, 0xffff, RZ, 0xc0, !PT ;  /* 0x0000ffff03037812 */ /* 0x000fca00078ec0ff */
[----:B-123--:R4:W-:Y:S02]  /*64d0*/  STL.64 [R1], R2 ;  /* 0x0000000201007387 */ /* 0x00e9e40000100a00 */
.L_x_147:
[----:B----4-:R-:W-:Y:S04]  /*64e0*/  SHF.L.U32 R2, R51, 0x1f, RZ ;  /* 0x0000001f33027819 */ /* 0x010fe800000006ff */
[----:B-1----:R-:W1:Y:S02]  /*64f0*/  SYNCS.PHASECHK.TRANS64.TRYWAIT P0, [UR44+0x120], R2 ;  /* 0x00012002ff0075a7 */ /* 0x002e64000800112c */
[----:B-1----:R-:W-:Y:S05]  /*6500*/  @!P0 BRA `(.L_x_104) ;  /* 0x0000004000b48947 */ /* 0x002fea0003800000 */
.L_x_213:
[----:B-1----:R-:W-:Y:S01]  /*6510*/  LEA R2, R22, UR43, 0x2 ;  /* 0x0000002b16027c11 */ /* 0x002fe2000f8e10ff */
[----:B------:R-:W1:Y:S01]  /*6520*/  LDS.128 R4, [UR44+0x160] ;  /* 0x0001602cff047984 */ /* 0x000e620008000c00 */
[----:B------:R-:W-:Y:S02]  /*6530*/  UIADD3 UR4, UPT, UPT, UR44, 0x128, URZ ;  /* 0x000001282c047890 */ /* 0x000fe4000fffe0ff */
[----:B------:R-:W-:Y:S01]  /*6540*/  UISETP.GE.AND UP0, UPT, UR39, 0x1, UPT ;  /* 0x000000012700788c */ /* 0x000fe2000bf06270 */
[----:B------:R-:W-:Y:S01]  /*6550*/  @!PT LDS RZ, [RZ] ;  /* 0x00000000fffff984 */ /* 0x000fe20000000800 */
[----:B------:R-:W-:Y:S01]  /*6560*/  @!PT LDS RZ, [RZ] ;  /* 0x00000000fffff984 */ /* 0x000fe20000000800 */
[----:B------:R-:W-:Y:S01]  /*6570*/  @!PT LDS RZ, [RZ] ;  /* 0x00000000fffff984 */ /* 0x000fe20000000800 */
[----:B------:R-:W-:Y:S01]  /*6580*/  @!PT LDS RZ, [RZ] ;  /* 0x00000000fffff984 */ /* 0x000fe20000000800 */
[----:B------:R2:W-:Y:S06]  /*6590*/  MEMBAR.ALL.CTA ;  /* 0x0000000000007992 */ /* 0x0005ec0000008000 */
[----:B--2---:R-:W2:Y:S01]  /*65a0*/  FENCE.VIEW.ASYNC.S ;  /* 0x00000000000073c6 */ /* 0x004ea20000000000 */
[----:B------:R-:W-:Y:S09]  /*65b0*/  UPRMT UR4, URZ, 0x654, UR4 ;  /* 0x00000654ff047896 */ /* 0x000ff20008000004 */
[----:B--2---:R-:W-:Y:S01]  /*65c0*/  SYNCS.ARRIVE.TRANS64.RED.A1T0 RZ, [UR4], RZ ;  /* 0x000000ffffff79a7 */ /* 0x004fe20008100404 */
[----:B------:R-:W5:Y:S01]  /*65d0*/  LDL R2, [R2] ;  /* 0x0000000002027983 */ /* 0x000f620000100800 */
[----:B-1----:R-:W-:Y:S11]  /*65e0*/  LOP3.LUT P0, RZ, R6, 0x1, RZ, 0xc0, !PT ;  /* 0x0000000106ff7812 */ /* 0x002ff6000780c0ff */
[----:B------:R-:W-:Y:S02]  /*65f0*/  @!UPT UIADD3 URZ, UPT, UPT, URZ, URZ, URZ ;  /* 0x000000fffffff290 */ /* 0x000fe4000fffe0ff */
[----:B------:R-:W-:Y:S01]  /*6600*/  VOTEU.ANY UP1, P0 ;  /* 0x0000000000ff7886 */ /* 0x000fe20000020100 */
[----:B------:R-:W-:Y:S01]  /*6610*/  PLOP3.LUT P0, PT, PT, PT, UP1, 0x80, 0x8 ;  /* 0x000000000008781c */ /* 0x000fe20003f0f018 */
[----:B------:R-:W-:Y:S11]  /*6620*/  UP2UR UR58, UPR, URZ, 0x2 ;  /* 0x00000002ff3a7883 */ /* 0x000ff60008000000 */
[----:B------:R-:W-:Y:S01]  /*6630*/  @!UPT UIADD3 URZ, UPT, UPT, URZ, URZ, URZ ;  /* 0x000000fffffff290 */ /* 0x000fe2000fffe0ff */
[----:B------:R-:W-:Y:S02]  /*6640*/  @P0 MOV R3, R4 ;  /* 0x0000000400030202 */ /* 0x000fe40000000f00 */
[----:B------:R-:W-:Y:S02]  /*6650*/  @P0 LOP3.LUT R0, R5, 0xffff, RZ, 0xc0, !PT ;  /* 0x0000ffff05000812 */ /* 0x000fe400078ec0ff */
[----:B------:R-:W-:Y:S02]  /*6660*/  @P0 R2UR UR5, R3 ;  /* 0x00000000030502ca */ /* 0x000fe400000e0000 */
[----:B------:R-:W-:Y:S11]  /*6670*/  @P0 R2UR UR4, R0 ;  /* 0x00000000000402ca */ /* 0x000ff600000e0000 */
[----:B------:R-:W-:Y:S02]  /*6680*/  @UP1 UMOV UR37, UR5 ;  /* 0x0000000500251c82 */ /* 0x000fe40008000000 */
[----:B------:R-:W-:Y:S01]  /*6690*/  @UP1 UMOV UR36, UR4 ;  /* 0x0000000400241c82 */ /* 0x000fe20008000000 */
[----:B------:R-:W-:Y:S05]  /*66a0*/  BRA.U !UP0, `(.L_x_105) ;  /* 0x0000000108cc7547 */ /* 0x000fea000b800000 */
[----:B------:R-:W1:Y:S01]  /*66b0*/  LDCU UR9, c[0x0][0xc20] ;  /* 0x00018400ff0977ac */ /* 0x000e620008000800 */
[----:B------:R-:W-:Y:S02]  /*66c0*/  UIMAD.WIDE.U32 UR4, UR56, UR55, URZ ;  /* 0x00000037380472a5 */ /* 0x000fe4000f8e00ff */
[----:B------:R-:W-:Y:S02]  /*66d0*/  UIMAD.WIDE.U32 UR6, UR57, UR52, URZ ;  /* 0x00000034390672a5 */ /* 0x000fe4000f8e00ff */
[----:B------:R-:W-:Y:S02]  /*66e0*/  UIMAD.WIDE.U32 UR10, UR36, UR55, URZ ;  /* 0x00000037240a72a5 */ /* 0x000fe4000f8e00ff */
[----:B------:R-:W-:Y:S02]  /*66f0*/  UISETP.NE.AND UP0, UPT, UR54, 0x1, UPT ;  /* 0x000000013600788c */ /* 0x000fe4000bf05270 */
[----:B------:R-:W-:Y:S02]  /*6700*/  UISETP.NE.AND UP1, UPT, UR42, 0x1, UPT ;  /* 0x000000012a00788c */ /* 0x000fe4000bf25270 */
[----:B------:R-:W-:Y:S02]  /*6710*/  UISETP.NE.AND UP2, UPT, UR39, 0x1, UPT ;  /* 0x000000012700788c */ /* 0x000fe4000bf45270 */
[----:B------:R-:W-:Y:S01]  /*6720*/  UIMAD.WIDE.U32 UR12, UR37, UR52, URZ ;  /* 0x00000034250c72a5 */ /* 0x000fe2000f8e00ff */
[----:B------:R-:W-:Y:S01]  /*6730*/  UMOV UR4, UR5 ;  /* 0x0000000500047c82 */ /* 0x000fe20008000000 */
[----:B------:R-:W-:Y:S01]  /*6740*/  UMOV UR6, UR11 ;  /* 0x0000000b00067c82 */ /* 0x000fe20008000000 */
[----:B-1----:R-:W-:Y:S03]  /*6750*/  USHF.R.U32.HI UR8, URZ, UR9, UR4 ;  /* 0x00000009ff087299 */ /* 0x002fe60008011604 */
[----:B------:R-:W-:Y:S02]  /*6760*/  UMOV UR4, UR7 ;  /* 0x0000000700047c82 */ /* 0x000fe40008000000 */
[----:B------:R-:W-:Y:S02]  /*6770*/  USHF.R.U32.HI UR5, URZ, UR53, UR4 ;  /* 0x00000035ff057299 */ /* 0x000fe40008011604 */
[----:B------:R-:W-:Y:S02]  /*6780*/  USEL UR4, UR56, UR8, !UP0 ;  /* 0x0000000838047287 */ /* 0x000fe4000c000000 */
[----:B------:R-:W-:Y:S02]  /*6790*/  USHF.R.U32.HI UR8, URZ, UR9, UR6 ;  /* 0x00000009ff087299 */ /* 0x000fe40008011606 */
[----:B------:R-:W-:Y:S02]  /*67a0*/  UIMAD.WIDE.U32 UR6, UR4, UR40, URZ ;  /* 0x00000028040672a5 */ /* 0x000fe4000f8e00ff */
[----:B------:R-:W-:Y:S02]  /*67b0*/  USEL UR9, UR57, UR5, !UP1 ;  /* 0x0000000539097287 */ /* 0x000fe4000c800000 */
[----:B------:R-:W-:Y:S02]  /*67c0*/  USEL UR8, UR36, UR8, !UP0 ;  /* 0x0000000824087287 */ /* 0x000fe4000c000000 */
[----:B------:R-:W-:Y:S01]  /*67d0*/  UIMAD.WIDE.U32 UR10, UR9, UR40, URZ ;  /* 0x00000028090a72a5 */ /* 0x000fe2000f8e00ff */
[----:B------:R-:W-:Y:S01]  /*67e0*/  UMOV UR6, UR7 ;  /* 0x0000000700067c82 */ /* 0x000fe20008000000 */
[----:B------:R-:W-:Y:S01]  /*67f0*/  UMOV UR5, UR13 ;  /* 0x0000000d00057c82 */ /* 0x000fe20008000000 */
[----:B------:R-:W-:Y:S02]  /*6800*/  @UP2 USHF.R.U32.HI UR4, URZ, UR41, UR6 ;  /* 0x00000029ff042299 */ /* 0x000fe40008011606 */
[----:B------:R-:W-:Y:S02]  /*6810*/  USHF.R.U32.HI UR5, URZ, UR53, UR5 ;  /* 0x00000035ff057299 */ /* 0x000fe40008011605 */
[----:B------:R-:W-:Y:S02]  /*6820*/  UIMAD UR4, UR39, UR4, URZ ;  /* 0x00000004270472a4 */ /* 0x000fe4000f8e02ff */
[----:B------:R-:W-:Y:S02]  /*6830*/  USEL UR5, UR37, UR5, !UP1 ;  /* 0x0000000525057287 */ /* 0x000fe4000c800000 */
[----:B------:R-:W-:Y:S01]  /*6840*/  UISETP.GE.AND UP0, UPT, UR8, UR4, UPT ;  /* 0x000000040800728c */ /* 0x000fe2000bf06270 */
[----:B------:R-:W-:Y:S01]  /*6850*/  UMOV UR6, UR11 ;  /* 0x0000000b00067c82 */ /* 0x000fe20008000000 */
[----:B------:R-:W-:Y:S02]  /*6860*/  UIMAD.WIDE.U32 UR10, UR8, UR40, URZ ;  /* 0x00000028080a72a5 */ /* 0x000fe4000f8e00ff */
[----:B------:R-:W-:Y:S04]  /*6870*/  @UP2 USHF.R.U32.HI UR9, URZ, UR41, UR6 ;  /* 0x00000029ff092299 */ /* 0x000fe80008011606 */
[----:B------:R-:W-:Y:S01]  /*6880*/  UIMAD UR6, UR39, UR9, URZ ;  /* 0x00000009270672a4 */ /* 0x000fe2000f8e02ff */
[----:B------:R-:W-:Y:S03]  /*6890*/  UMOV UR4, UR11 ;  /* 0x0000000b00047c82 */ /* 0x000fe60008000000 */
[----:B------:R-:W-:Y:S02]  /*68a0*/  UISETP.GE.OR UP0, UPT, UR5, UR6, UP0 ;  /* 0x000000060500728c */ /* 0x000fe40008706670 */
[----:B------:R-:W-:Y:S02]  /*68b0*/  USHF.R.U32.HI UR4, URZ, UR41, UR4 ;  /* 0x00000029ff047299 */ /* 0x000fe40008011604 */
[----:B------:R-:W-:Y:S02]  /*68c0*/  UIMAD.WIDE.U32 UR6, UR5, UR40, URZ ;  /* 0x00000028050672a5 */ /* 0x000fe4000f8e00ff */
[----:B------:R-:W-:Y:S02]  /*68d0*/  USEL UR11, UR8, UR4, !UP2 ;  /* 0x00000004080b7287 */ /* 0x000fe4000d000000 */
[----:B------:R-:W-:Y:S02]  /*68e0*/  UIADD3 UR6, UPT, UPT, -UR5, URZ, URZ ;  /* 0x000000ff05067290 */ /* 0x000fe4000fffe1ff */
[----:B------:R-:W-:Y:S02]  /*68f0*/  UIADD3 UR10, UPT, UPT, -UR11, URZ, URZ ;  /* 0x000000ff0b0a7290 */ /* 0x000fe4000fffe1ff */
[----:B------:R-:W-:Y:S02]  /*6900*/  UIMAD UR6, UR42, UR6, UR37 ;  /* 0x000000062a0672a4 */ /* 0x000fe4000f8e0225 */
[----:B------:R-:W-:Y:S01]  /*6910*/  UIMAD UR10, UR39, UR10, UR8 ;  /* 0x0000000a270a72a4 */ /* 0x000fe2000f8e0208 */
[----:B------:R-:W-:Y:S01]  /*6920*/  @!UP0 UMOV UR4, UR7 ;  /* 0x0000000700048c82 */ /* 0x000fe20008000000 */
[----:B------:R-:W-:Y:S02]  /*6930*/  UIADD3 UR7, UPT, UPT, -UR8, URZ, URZ ;  /* 0x000000ff08077290 */ /* 0x000fe4000fffe1ff */
[----:B------:R-:W-:Y:S04]  /*6940*/  @!UP0 USHF.R.U32.HI UR4, URZ, UR41, UR4 ;  /* 0x00000029ff048299 */ /* 0x000fe80008011604 */
[----:B------:R-:W-:Y:S04]  /*6950*/  @!UP0 USEL UR4, UR5, UR4, !UP2 ;  /* 0x0000000405048287 */ /* 0x000fe8000d000000 */
[----:B------:R-:W-:Y:S02]  /*6960*/  @!UP0 UIMAD UR9, UR9, UR10, UR4 ;  /* 0x0000000a090982a4 */ /* 0x000fe4000f8e0204 */
[----:B------:R-:W-:Y:S02]  /*6970*/  @!UP0 UIADD3 UR10, UPT, UPT, UR11, -UR4, URZ ;  /* 0x800000040b0a8290 */ /* 0x000fe4000fffe0ff */
[----:B------:R-:W-:Y:S02]  /*6980*/  UIMAD UR4, UR54, UR7, UR36 ;  /* 0x00000007360472a4 */ /* 0x000fe4000f8e0224 */
[----:B------:R-:W-:Y:S03]  /*6990*/  @!UP0 UIMAD UR8, UR10, UR39, UR5 ;  /* 0x000000270a0882a4 */ /* 0x000fe6000f8e0205 */
[----:B------:R-:W-:Y:S02]  /*69a0*/  @!UP0 UMOV UR5, UR9 ;  /* 0x0000000900058c82 */ /* 0x000fe40008000000 */
[----:B------:R-:W-:Y:S02]  /*69b0*/  UIMAD UR37, UR5, UR42, UR6 ;  /* 0x0000002a052572a4 */ /* 0x000fe4000f8e0206 */
[----:B------:R-:W-:Y:S11]  /*69c0*/  UIMAD UR36, UR8, UR54, UR4 ;  /* 0x00000036082472a4 */ /* 0x000ff6000f8e0204 */
[----:B------:R-:W-:Y:S01]  /*69d0*/  @!UPT UIADD3 URZ, UPT, UPT, URZ, URZ, URZ ;  /* 0x000000fffffff290 */ /* 0x000fe2000fffe0ff */
.L_x_105:
[----:B------:R-:W-:Y:S01]  /*69e0*/  UISETP.NE.AND UP0, UPT, UR38, 0x1, UPT ;  /* 0x000000012600788c */ /* 0x000fe2000bf05270 */
[----:B------:R-:W-:Y:S01]  /*69f0*/  @P0 SHF.R.U32.HI R4, RZ, 0x10, R5 ;  /* 0x00000010ff040819 */ /* 0x000fe20000011605 */
[----:B------:R-:W-:Y:S01]  /*6a00*/  USHF.L.U32 UR46, UR19, 0x7, URZ ;  /* 0x00000007132e7899 */ /* 0x000fe200080006ff */
[----:B------:R-:W-:Y:S02]  /*6a10*/  BSSY.RECONVERGENT B6, `(.L_x_106) ;  /* 0x0000034000067945 */ /* 0x000fe40003800200 */
[----:B------:R-:W-:Y:S02]  /*6a20*/  @P0 R2UR UR59, R4 ;  /* 0x00000000043b02ca */ /* 0x000fe400000e0000 */
[----:B------:R-:W-:Y:S04]  /*6a30*/  LOP3.LUT P0, RZ, R50, 0x90, RZ, 0xc0, !PT ;  /* 0x0000009032ff7812 */ /* 0x000fe8000780c0ff */
[----:B------:R-:W1:Y:S01]  /*6a40*/  @!UP0 LDCU.128 UR12, c[0x0][0xc10] ;  /* 0x00018200ff0c87ac */ /* 0x000e620008000c00 */
[----:B------:R-:W2:Y:S01]  /*6a50*/  @!UP0 LDCU UR5, c[0x0][0xc0c] ;  /* 0x00018180ff0587ac */ /* 0x000ea20008000800 */
[----:B------:R-:W3:Y:S01]  /*6a60*/  @!UP0 LDCU UR10, c[0x0][0xc20] ;  /* 0x00018400ff0a87ac */ /* 0x000ee20008000800 */
[----:B-1----:R-:W-:Y:S02]  /*6a70*/  UIMAD.WIDE.U32 UR8, UR37, UR12, URZ ;  /* 0x0000000c250872a5 */ /* 0x002fe4000f8e00ff */
[----:B------:R-:W-:Y:S02]  /*6a80*/  UIMAD.WIDE.U32 UR6, UR36, UR15, URZ ;  /* 0x0000000f240672a5 */ /* 0x000fe4000f8e00ff */
[----:B------:R-:W-:Y:S03]  /*6a90*/  @!UP0 UISETP.NE.AND UP1, UPT, UR14, 0x1, UPT ;  /* 0x000000010e00888c */ /* 0x000fe6000bf25270 */
[----:B------:R-:W-:Y:S01]  /*6aa0*/  @!UP0 UMOV UR4, UR9 ;  /* 0x0000000900048c82 */ /* 0x000fe20008000000 */
[----:B--2---:R-:W-:Y:S02]  /*6ab0*/  @!UP0 UISETP.NE.AND UP2, UPT, UR5, 0x1, UPT ;  /* 0x000000010500888c */ /* 0x004fe4000bf45270 */
[----:B------:R-:W-:Y:S01]  /*6ac0*/  @!UP0 USHF.R.U32.HI UR4, URZ, UR13, UR4 ;  /* 0x0000000dff048299 */ /* 0x000fe20008011604 */
[----:B------:R-:W-:Y:S02]  /*6ad0*/  @!UP0 UMOV UR6, UR7 ;  /* 0x0000000700068c82 */ /* 0x000fe40008000000 */
[----:B---3--:R-:W-:Y:S02]  /*6ae0*/  @!UP0 USHF.R.U32.HI UR6, URZ, UR10, UR6 ;  /* 0x0000000aff068299 */ /* 0x008fe40008011606 */
[----:B------:R-:W-:Y:S02]  /*6af0*/  @!UP0 USEL UR7, UR37, UR4, !UP2 ;  /* 0x0000000425078287 */ /* 0x000fe4000d000000 */
[----:B------:R-:W-:Y:S04]  /*6b00*/  @!UP0 USEL UR6, UR36, UR6, !UP1 ;  /* 0x0000000624068287 */ /* 0x000fe8000c800000 */
[----:B------:R-:W-:Y:S02]  /*6b10*/  @!UP0 UIADD3 UR4, UPT, UPT, -UR7, UR6, URZ ;  /* 0x0000000607048290 */ /* 0x000fe4000fffe1ff */
[----:B------:R-:W-:Y:S02]  /*6b20*/  @!UP0 UIADD3 UR6, UPT, UPT, UR7, -UR6, URZ ;  /* 0x8000000607068290 */ /* 0x000fe4000fffe0ff */
[----:B------:R-:W-:Y:S02]  /*6b30*/  @!UP0 UIMAD UR37, UR4, UR5, UR37 ;  /* 0x00000005042582a4 */ /* 0x000fe4000f8e0225 */
[----:B------:R-:W-:Y:S01]  /*6b40*/  @!UP0 UIMAD UR36, UR6, UR14, UR36 ;  /* 0x0000000e062482a4 */ /* 0x000fe2000f8e0224 */
[----:B------:R-:W-:Y:S11]  /*6b50*/  @!P0 BRA `(.L_x_107) ;  /* 0x00000000007c8947 */ /* 0x000ff60003800000 */
[----:B------:R-:W1:Y:S01]  /*6b60*/  LDCU.64 UR8, c[0x4][0x80] ;  /* 0x01001000ff0877ac */ /* 0x000e620008000a00 */
[----:B------:R-:W-:Y:S01]  /*6b70*/  MOV R16, 0x0 ;  /* 0x0000000000107802 */ /* 0x000fe20000000f00 */
[----:B------:R-:W-:Y:S02]  /*6b80*/  HFMA2 R12, -RZ, RZ, 0, 5.9604644775390625e-08 ;  /* 0x00000001ff0c7431 */ /* 0x000fe400000001ff */
[----:B------:R-:W-:Y:S01]  /*6b90*/  IMAD.MOV.U32 R8, RZ, RZ, 0x70 ;  /* 0x00000070ff087424 */ /* 0x000fe200078e00ff */
[----:B------:R2:W3:Y:S01]  /*6ba0*/  LDC.64 R14, c[0x4][R16] ;  /* 0x01000000100e7b82 */ /* 0x0004e20000000a00 */
[----:B------:R-:W4:Y:S01]  /*6bb0*/  LDCU.64 UR6, c[0x4][0x88] ;  /* 0x01001100ff0677ac */ /* 0x000f220008000a00 */
[----:B------:R-:W-:Y:S01]  /*6bc0*/  IMAD.MOV.U32 R13, RZ, RZ, RZ ;  /* 0x000000ffff0d7224 */ /* 0x000fe200078e00ff */
[----:B------:R-:W2:Y:S01]  /*6bd0*/  LDCU.64 UR4, c[0x4][0x8] ;  /* 0x01000100ff0477ac */ /* 0x000ea20008000a00 */
[----:B-1----:R-:W-:Y:S01]  /*6be0*/  MOV R5, UR9 ;  /* 0x0000000900057c02 */ /* 0x002fe20008000f00 */
[----:B------:R-:W-:Y:S01]  /*6bf0*/  IMAD.U32 R4, RZ, RZ, UR8 ;  /* 0x00000008ff047e24 */ /* 0x000fe2000f8e00ff */
[----:B----4-:R-:W-:Y:S01]  /*6c00*/  MOV R7, UR7 ;  /* 0x0000000700077c02 */ /* 0x010fe20008000f00 */
[----:B------:R-:W-:Y:S01]  /*6c10*/  IMAD.U32 R6, RZ, RZ, UR6 ;  /* 0x00000006ff067e24 */ /* 0x000fe2000f8e00ff */
[----:B--2---:R-:W-:Y:S01]  /*6c20*/  MOV R11, UR5 ;  /* 0x00000005000b7c02 */ /* 0x004fe20008000f00 */
[----:B------:R-:W-:Y:S02]  /*6c30*/  IMAD.U32 R10, RZ, RZ, UR4 ;  /* 0x00000004ff0a7e24 */ /* 0x000fe4000f8e00ff */
[----:B------:R-:W-:Y:S07]  /*6c40*/  LEPC R20, `(.L_x_108) ;  /* 0x000000001014794e */ /* 0x000fee0000000000 */
[----:B---3-5:R-:W-:Y:S05]  /*6c50*/  CALL.ABS.NOINC R14 ;  /* 0x000000000e007343 */ /* 0x028fea0003c00000 */
.L_x_108:
[----:B------:R-:W1:Y:S01]  /*6c60*/  LDCU.64 UR8, c[0x4][0x80] ;  /* 0x01001000ff0877ac */ /* 0x000e620008000a00 */
[----:B------:R-:W2:Y:S01]  /*6c70*/  LDC.64 R16, c[0x4][R16] ;  /* 0x0100000010107b82 */ /* 0x000ea20000000a00 */
[----:B------:R-:W-:Y:S02]  /*6c80*/  HFMA2 R12, -RZ, RZ, 0, 5.9604644775390625e-08 ;  /* 0x00000001ff0c7431 */ /* 0x000fe400000001ff */
[----:B------:R-:W-:Y:S02]  /*6c90*/  IMAD.MOV.U32 R8, RZ, RZ, 0x70 ;  /* 0x00000070ff087424 */ /* 0x000fe400078e00ff */
[----:B------:R-:W-:Y:S01]  /*6ca0*/  IMAD.MOV.U32 R13, RZ, RZ, RZ ;  /* 0x000000ffff0d7224 */ /* 0x000fe200078e00ff */
[----:B------:R-:W3:Y:S01]  /*6cb0*/  LDCU.64 UR6, c[0x4][0x88] ;  /* 0x01001100ff0677ac */ /* 0x000ee20008000a00 */
[----:B------:R-:W4:Y:S01]  /*6cc0*/  LDCU.64 UR4, c[0x4][0x8] ;  /* 0x01000100ff0477ac */ /* 0x000f220008000a00 */
[----:B-1----:R-:W-:Y:S02]  /*6cd0*/  MOV R4, UR8 ;  /* 0x0000000800047c02 */ /* 0x002fe40008000f00 */
[----:B------:R-:W-:Y:S02]  /*6ce0*/  MOV R5, UR9 ;  /* 0x0000000900057c02 */ /* 0x000fe40008000f00 */
[----:B---3--:R-:W-:Y:S01]  /*6cf0*/  MOV R7, UR7 ;  /* 0x0000000700077c02 */ /* 0x008fe20008000f00 */
[----:B------:R-:W-:Y:S01]  /*6d00*/  IMAD.U32 R6, RZ, RZ, UR6 ;  /* 0x00000006ff067e24 */ /* 0x000fe2000f8e00ff */
[----:B----4-:R-:W-:Y:S01]  /*6d10*/  MOV R11, UR5 ;  /* 0x00000005000b7c02 */ /* 0x010fe20008000f00 */
[----:B------:R-:W-:Y:S02]  /*6d20*/  IMAD.U32 R10, RZ, RZ, UR4 ;  /* 0x00000004ff0a7e24 */ /* 0x000fe4000f8e00ff */
[----:B------:R-:W-:Y:S07]  /*6d30*/  LEPC R20, `(.L_x_107) ;  /* 0x000000001014794e */ /* 0x000fee0000000000 */
[----:B--2---:R-:W-:Y:S05]  /*6d40*/  CALL.ABS.NOINC R16 ;  /* 0x0000000010007343 */ /* 0x004fea0003c00000 */
.L_x_107:
[----:B------:R-:W-:Y:S05]  /*6d50*/  BSYNC.RECONVERGENT B6 ;  /* 0x0000000000067941 */ /* 0x000fea0003800200 */
.L_x_106:
[----:B------:R-:W-:Y:S01]  /*6d60*/  R2UR UR4, R49 ;  /* 0x00000000310472ca */ /* 0x000fe200000e0000 */
[----:B------:R-:W-:Y:S01]  /*6d70*/  UISETP.NE.U32.AND UP0, UPT, UR60, URZ, UPT ;  /* 0x000000ff3c00728c */ /* 0x000fe2000bf05070 */
[----:B------:R-:W-:Y:S02]  /*6d80*/  ISETP.NE.U32.AND P4, PT, R42, RZ, PT ;  /* 0x000000ff2a00720c */ /* 0x000fe40003f85070 */
[----:B------:R-:W-:Y:S01]  /*6d90*/  ISETP.NE.U32.AND P2, PT, RZ, UR50, PT ;  /* 0x00000032ff007c0c */ /* 0x000fe2000bf45070 */
[----:B------:R-:W-:Y:S01]  /*6da0*/  UISETP.NE.AND.EX UP1, UPT, UR61, URZ, UPT, UP0 ;  /* 0x000000ff3d00728c */ /* 0x000fe2000bf25300 */
[----:B------:R-:W-:Y:S01]  /*6db0*/  ISETP.NE.AND.EX P4, PT, R43, RZ, PT, P4 ;  /* 0x000000ff2b00720c */ /* 0x000fe20003f85340 */
[----:B------:R-:W-:Y:S01]  /*6dc0*/  UPLOP3.LUT UP0, UPT, UPT, UPT, UPT, 0x40, 0x4 ;  /* 0x000000000004789c */ /* 0x000fe20003f0e870 */
[----:B------:R-:W-:Y:S05]  /*6dd0*/  ISETP.NE.AND.EX P2, PT, RZ, UR51, PT, P2 ;  /* 0x00000033ff007c0c */ /* 0x000fea000bf45320 */
[----:B------:R-:W-:Y:S06]  /*6de0*/  UISETP.NE.AND UP2, UPT, UR4, URZ, UPT ;  /* 0x000000ff0400728c */ /* 0x000fec000bf45270 */
[----:B------:R-:W-:Y:S05]  /*6df0*/  PLOP3.LUT P1, PT, PT, PT, UP2, 0x80, 0x8 ;  /* 0x000000000008781c */ /* 0x000fea0003f2f028 */
[----:B------:R-:W-:Y:S06]  /*6e00*/  @UP2 UPLOP3.LUT UP0, UPT, UPT, UPT, UP1, 0x80, 0x8 ;  /* 0x000000000008289c */ /* 0x000fec0003f0f010 */
[----:B------:R-:W-:Y:S01]  /*6e10*/  PLOP3.LUT P0, PT, PT, PT, UP0, 0x80, 0x8 ;  /* 0x000000000008781c */ /* 0x000fe20003f0f008 */
[----:B------:R-:W-:Y:S01]  /*6e20*/  @!UPT UIADD3 URZ, UPT, UPT, URZ, URZ, URZ ;  /* 0x000000fffffff290 */ /* 0x000fe2000fffe0ff */
[----:B------:R-:W-:Y:S11]  /*6e30*/  BRA.U !UP1, `(.L_x_109) ;  /* 0x00000001093c7547 */ /* 0x000ff6000b800000 */
[----:B------:R-:W-:Y:S01]  /*6e40*/  UISETP.NE.U32.AND UP0, UPT, UR50, URZ, UPT ;  /* 0x000000ff3200728c */ /* 0x000fe2000bf05070 */
[----:B------:R-:W-:Y:S01]  /*6e50*/  HFMA2 R0, -RZ, RZ, 0, 5.9604644775390625e-08 ;  /* 0x00000001ff007431 */ /* 0x000fe200000001ff */
[----:B------:R-:W1:Y:S01]  /*6e60*/  LDCU.64 UR8, c[0x0][0x358] ;  /* 0x00006b00ff0877ac */ /* 0x000e620008000a00 */
[----:B------:R-:W-:Y:S01]  /*6e70*/  IMAD.MOV.U32 R45, RZ, RZ, 0x1 ;  /* 0x00000001ff2d7424 */ /* 0x000fe200078e00ff */
[----:B------:R-:W-:Y:S06]  /*6e80*/  UISETP.NE.AND.EX UP0, UPT, UR51, URZ, UPT, UP0 ;  /* 0x000000ff3300728c */ /* 0x000fec000bf05300 */
        /* <DEDUP_REMOVED lines=9> */
[----:B-12---:R-:W-:Y:S02]  /*6f20*/  @!P3 IMAD.U32 R27, RZ, RZ, UR4 ;  /* 0x00000004ff1bbe24 */ /* 0x006fe4000f8e00ff */
.L_x_109:
[----:B------:R-:W-:Y:S05]  /*6f30*/  @!P4 BRA `(.L_x_110) ;  /* 0x000000000024c947 */ /* 0x000fea0003800000 */
[----:B------:R-:W-:Y:S01]  /*6f40*/  ISETP.NE.U32.AND P3, PT, R40, RZ, PT ;  /* 0x000000ff2800720c */ /* 0x000fe20003f65070 */
[----:B------:R-:W1:Y:S03]  /*6f50*/  LDCU.64 UR4, c[0x0][0x358] ;  /* 0x00006b00ff0477ac */ /* 0x000e660008000a00 */
[----:B------:R-:W-:Y:S11]  /*6f60*/  ISETP.NE.AND.EX P3, PT, R41, RZ, PT, P3 ;  /* 0x000000ff2900720c */ /* 0x000ff60003f65330 */
[----:B------:R-:W-:Y:S02]  /*6f70*/  @!UPT UIADD3 URZ, UPT, UPT, URZ, URZ, URZ ;  /* 0x000000fffffff290 */ /* 0x000fe4000fffe0ff */
[----:B------:R-:W2:Y:S01]  /*6f80*/  @P3 LDC.64 R4, c[0x0][0x9a8] ;  /* 0x00026a00ff043b82 */ /* 0x000ea20000000a00 */
[----:B------:R-:W-:Y:S04]  /*6f90*/  @P3 IMAD R0, R42, UR48, RZ ;  /* 0x000000302a003c24 */ /* 0x000fe8000f8e02ff */
[----:B--2---:R-:W-:Y:S05]  /*6fa0*/  @P3 IMAD.WIDE R4, R0, 0x4, R4 ;  /* 0x0000000400043825 */ /* 0x004fea00078e0204 */
[----:B-1---5:R1:W5:Y:S02]  /*6fb0*/  @P3 LDG.E R24, desc[UR4][R4.64] ;  /* 0x0000000404183981 */ /* 0x022364000c1e1900 */
[----:B-1----:R-:W2:Y:S02]  /*6fc0*/  @!P3 LDC R24, c[0x0][0x9a0] ;  /* 0x00026800ff18bb82 */ /* 0x002ea40000000800 */
.L_x_110:
[----:B-----5:R-:W-:Y:S01]  /*6fd0*/  FSETP.NEU.AND P3, PT, R27, RZ, PT ;  /* 0x000000ff1b00720b */ /* 0x020fe20003f6d000 */
[----:B------:R-:W1:Y:S01]  /*6fe0*/  LDCU.128 UR12, c[0x0][0xb90] ;  /* 0x00017200ff0c77ac */ /* 0x000e620008000c00 */
[----:B------:R-:W-:Y:S01]  /*6ff0*/  SEL R3, RZ, 0xffffffff, P2 ;  /* 0xffffffffff037807 */ /* 0x000fe20001000000 */
[----:B------:R-:W-:Y:S01]  /*7000*/  IMAD.SHL.U32 R67, R54, 0x2, RZ ;  /* 0x0000000236437824 */ /* 0x000fe200078e00ff */
[----:B------:R-:W-:Y:S01]  /*7010*/  @P1 LOP3.LUT P2, RZ, R45, 0xff, RZ, 0xc0, !PT ;  /* 0x000000ff2dff1812 */ /* 0x000fe2000784c0ff */
[----:B------:R-:W-:Y:S01]  /*7020*/  BSSY B1, `(.L_x_111) ;  /* 0x0000052000017945 */ /* 0x000fe20003800000 */
[----:B------:R-:W-:Y:S01]  /*7030*/  @P1 SEL R0, RZ, 0xffffffff, P3 ;  /* 0xffffffffff001807 */ /* 0x000fe20001800000 */
[----:B------:R-:W-:Y:S01]  /*7040*/  IMAD.MOV.U32 R69, RZ, RZ, 0x1 ;  /* 0x00000001ff457424 */ /* 0x000fe200078e00ff */
[----:B------:R-:W-:Y:S01]  /*7050*/  LOP3.LUT R53, R53, 0x1, RZ, 0x3c, !PT ;  /* 0x0000000135357812 */ /* 0x000fe200078e3cff */
[----:B------:R-:W3:Y:S01]  /*7060*/  LDCU UR11, c[0x0][0xba0] ;  /* 0x00017400ff0b77ac */ /* 0x000ee20008000800 */
[----:B------:R-:W-:Y:S01]  /*7070*/  @P0 SEL R0, R3, R0, !P2 ;  /* 0x0000000003000207 */ /* 0x000fe20005000000 */
[----:B------:R-:W-:Y:S01]  /*7080*/  IMAD.IADD R25, R23, 0x1, R2 ;  /* 0x0000000117197824 */ /* 0x000fe200078e0202 */
[----:B------:R-:W-:Y:S01]  /*7090*/  LEA R64, R22, UR44, 0x3 ;  /* 0x0000002c16407c11 */ /* 0x000fe2000f8e18ff */
[----:B------:R-:W-:Y:S01]  /*70a0*/  USHF.L.U32 UR8, UR45, 0x6, URZ ;  /* 0x000000062d087899 */ /* 0x000fe200080006ff */
[----:B------:R-:W-:Y:S01]  /*70b0*/  @P1 LOP3.LUT R0, R0, 0x1, RZ, 0xc0, !PT ;  /* 0x0000000100001812 */ /* 0x000fe200078ec0ff */
[----:B------:R-:W-:Y:S01]  /*70c0*/  IMAD.MOV.U32 R26, RZ, RZ, RZ ;  /* 0x000000ffff1a7224 */ /* 0x000fe200078e00ff */
[----:B------:R-:W-:Y:S02]  /*70d0*/  R2UR UR4, R58 ;  /* 0x000000003a0472ca */ /* 0x000fe400000e0000 */
[----:B------:R-:W-:Y:S02]  /*70e0*/  CS2R R38, SRZ ;  /* 0x0000000000267805 */ /* 0x000fe4000001ff00 */
[----:B------:R-:W-:Y:S01]  /*70f0*/  ISETP.NE.U32.OR P6, PT, R0, 0x1, !P1 ;  /* 0x000000010000780c */ /* 0x000fe20004fc5470 */
[----:B------:R-:W-:Y:S01]  /*7100*/  IMAD.U32 R63, RZ, RZ, UR8 ;  /* 0x00000008ff3f7e24 */ /* 0x000fe2000f8e00ff */
[----:B------:R-:W-:Y:S02]  /*7110*/  R2UR UR6, R57 ;  /* 0x00000000390672ca */ /* 0x000fe400000e0000 */
[----:B------:R-:W-:Y:S02]  /*7120*/  CS2R R36, SRZ ;  /* 0x0000000000247805 */ /* 0x000fe4000001ff00 */
[----:B------:R-:W-:Y:S02]  /*7130*/  R2UR UR10, R59 ;  /* 0x000000003b0a72ca */ /* 0x000fe400000e0000 */
[----:B------:R-:W-:Y:S02]  /*7140*/  CS2R R30, SRZ ;  /* 0x00000000001e7805 */ /* 0x000fe4000001ff00 */
[----:B------:R-:W-:Y:S02]  /*7150*/  R2UR UR9, R56 ;  /* 0x00000000380972ca */ /* 0x000fe400000e0000 */
[----:B------:R-:W-:Y:S02]  /*7160*/  CS2R R28, SRZ ;  /* 0x00000000001c7805 */ /* 0x000fe4000001ff00 */
[----:B------:R-:W-:Y:S01]  /*7170*/  PLOP3.LUT P2, PT, PT, PT, UP1, 0x80, 0x8 ;  /* 0x000000000008781c */ /* 0x000fe20003f4f018 */
[----:B------:R-:W-:Y:S01]  /*7180*/  VIADD R68, R67, UR44 ;  /* 0x0000002c43447c36 */ /* 0x000fe20008000000 */
[----:B------:R-:W-:Y:S01]  /*7190*/  LOP3.LUT P4, R65, R45, 0xff, RZ, 0xc0, !PT ;  /* 0x000000ff2d417812 */ /* 0x000fe2000788c0ff */
[----:B------:R-:W-:Y:S01]  /*71a0*/  UIMAD.WIDE.U32 UR4, UR8, UR4, URZ ;  /* 0x00000004080472a5 */ /* 0x000fe2000f8e00ff */
[----:B------:R-:W-:Y:S02]  /*71b0*/  SEL R4, RZ, 0xffffffff, P3 ;  /* 0xffffffffff047807 */ /* 0x000fe40001800000 */
[----:B------:R-:W-:Y:S01]  /*71c0*/  @P6 SHF.L.U32 R0, R53, 0x1f, RZ ;  /* 0x0000001f35006819 */ /* 0x000fe200000006ff */
[----:B------:R-:W-:Y:S01]  /*71d0*/  USHF.R.U32.HI UR5, URZ, UR6, UR5 ;  /* 0x00000006ff057299 */ /* 0x000fe20008011605 */
[----:B------:R-:W-:Y:S01]  /*71e0*/  P2R R66, PR, RZ, 0x40 ;  /* 0x00000040ff427803 */ /* 0x000fe20000000000 */
[----:B------:R-:W-:Y:S01]  /*71f0*/  UISETP.NE.AND UP0, UPT, UR10, 0x1, UPT ;  /* 0x000000010a00788c */ /* 0x000fe2000bf05270 */
[----:B------:R4:W2:Y:S03]  /*7200*/  @P6 SYNCS.PHASECHK.TRANS64.TRYWAIT P1, [UR44+0xd0], R0 ;  /* 0x0000d000ff0065a7 */ /* 0x0008a6000802112c */
[----:B------:R-:W-:Y:S01]  /*7210*/  USEL UR5, UR8, UR5, !UP0 ;  /* 0x0000000508057287 */ /* 0x000fe2000c000000 */
[----:B------:R-:W-:Y:S01]  /*7220*/  @P2 SEL R4, R3, R4, !P4 ;  /* 0x0000000403042207 */ /* 0x000fe20006000000 */
[----:B------:R-:W-:Y:S03]  /*7230*/  UISETP.NE.AND UP0, UPT, UR9, 0x1, UPT ;  /* 0x000000010900788c */ /* 0x000fe6000bf05270 */
[----:B------:R-:W-:Y:S01]  /*7240*/  LOP3.LUT R4, R4, 0x1, RZ, 0xc0, !PT ;  /* 0x0000000104047812 */ /* 0x000fe200078ec0ff */
[----:B------:R-:W-:Y:S02]  /*7250*/  IMAD R6, RZ, RZ, -UR5 ;  /* 0x80000005ff067e24 */ /* 0x000fe4000f8e02ff */
[----:B------:R-:W-:Y:S01]  /*7260*/  IMAD.U32 R62, RZ, RZ, UR5 ;  /* 0x00000005ff3e7e24 */ /* 0x000fe2000f8e00ff */
[----:B------:R-:W-:Y:S01]  /*7270*/  ISETP.NE.U32.AND P5, PT, R4, 0x1, PT ;  /* 0x000000010400780c */ /* 0x000fe20003fa5070 */
[----:B------:R-:W-:Y:S03]  /*7280*/  IMAD R63, R6, UR10, R63 ;  /* 0x0000000a063f7c24 */ /* 0x000fe6000f8e023f */
[----:B------:R-:W-:Y:S02]  /*7290*/  P2R R70, PR, RZ, 0x20 ;  /* 0x00000020ff467803 */ /* 0x000fe40000000000 */
[----:B----4-:R-:W-:Y:S04]  /*72a0*/  SHF.L.U32 R0, R52, 0x1f, RZ ;  /* 0x0000001f34007819 */ /* 0x010fe800000006ff */
[----:B------:R4:W4:Y:S01]  /*72b0*/  SYNCS.PHASECHK.TRANS64.TRYWAIT P0, [R64+URZ+0x130], R0 ;  /* 0x00013000400075a7 */ /* 0x00092200080011ff */
[----:B-1----:R-:W-:Y:S07]  /*72c0*/  UIMAD.WIDE.U32 UR6, UR5, UR12, URZ ;  /* 0x0000000c050672a5 */ /* 0x002fee000f8e00ff */
[----:B------:R-:W-:Y:S02]  /*72d0*/  UMOV UR4, UR7 ;  /* 0x0000000700047c82 */ /* 0x000fe40008000000 */
[----:B------:R-:W-:Y:S04]  /*72e0*/  USHF.R.U32.HI UR4, URZ, UR13, UR4 ;  /* 0x0000000dff047299 */ /* 0x000fe80008011604 */
[----:B------:R-:W-:Y:S02]  /*72f0*/  USEL UR4, UR5, UR4, !UP0 ;  /* 0x0000000405047287 */ /* 0x000fe4000c000000 */
[----:B------:R-:W-:Y:S02]  /*7300*/  UISETP.NE.AND UP0, UPT, UR14, 0x1, UPT ;  /* 0x000000010e00788c */ /* 0x000fe4000bf05270 */
[----:B------:R-:W-:Y:S02]  /*7310*/  UIMAD.WIDE.U32 UR6, UR4, UR15, URZ ;  /* 0x0000000f040672a5 */ /* 0x000fe4000f8e00ff */
[----:B------:R-:W-:Y:S02]  /*7320*/  IMAD.U32 R61, RZ, RZ, UR4 ;  /* 0x00000004ff3d7e24 */ /* 0x000fe4000f8e00ff */
[----:B------:R-:W-:Y:S01]  /*7330*/  IMAD R5, RZ, RZ, -UR4 ;  /* 0x80000004ff057e24 */ /* 0x000fe2000f8e02ff */
[----:B------:R-:W-:Y:S01]  /*7340*/  PLOP3.LUT P2, PT, PT, PT, UP0, 0x80, 0x8 ;  /* 0x000000000008781c */ /* 0x000fe20003f4f008 */
[----:B------:R-:W-:Y:S01]  /*7350*/  IMAD.U32 R60, RZ, RZ, UR4 ;  /* 0x00000004ff3c7e24 */ /* 0x000fe2000f8e00ff */
[----:B------:R-:W-:Y:S01]  /*7360*/  UMOV UR6, UR7 ;  /* 0x0000000700067c82 */ /* 0x000fe20008000000 */
[----:B------:R-:W-:Y:S01]  /*7370*/  IMAD R62, R5, UR9, R62 ;  /* 0x00000009053e7c24 */ /* 0x000fe2000f8e023e */
[----:B---3--:R-:W-:Y:S06]  /*7380*/  USHF.R.U32.HI UR6, URZ, UR11, UR6 ;  /* 0x0000000bff067299 */ /* 0x008fec0008011606 */
[----:B------:R-:W-:Y:S05]  /*7390*/  SEL R61, R61, UR6, !P2 ;  /* 0x000000063d3d7c07 */ /* 0x000fea000d000000 */
[----:B------:R-:W-:Y:S04]  /*73a0*/  IMAD.MOV R3, RZ, RZ, -R61 ;  /* 0x000000ffff037224 */ /* 0x000fe800078e0a3d */
[----:B------:R-:W-:Y:S01]  /*73b0*/  IMAD R60, R3, UR14, R60 ;  /* 0x0000000e033c7c24 */ /* 0x000fe2000f8e023c */
[----:B--2---:R-:W-:Y:S01]  /*73c0*/  @P6 SEL R69, RZ, 0x1, !P1 ;  /* 0x00000001ff456807 */ /* 0x004fe20004800000 */
[----:B------:R-:W-:Y:S06]  /*73d0*/  @!P6 BRA `(.L_x_112) ;  /* 0x000000000058e947 */ /* 0x000fec0003800000 */
[----:B------:R-:W-:Y:S01]  /*73e0*/  VIADD R2, R68, 0x200 ;  /* 0x0000020044027836 */ /* 0x000fe20000000000 */
[----:B------:R-:W-:Y:S01]  /*73f0*/  LOP3.LUT P6, RZ, R44, 0x40, RZ, 0xc0, !PT ;  /* 0x000000402cff7812 */ /* 0x000fe200078cc0ff */
[----:B------:R-:W-:Y:S01]  /*7400*/  BSSY B0, `(.L_x_113) ;  /* 0x000000e000007945 */ /* 0x000fe20003800000 */
[----:B------:R-:W-:Y:S01]  /*7410*/  ISETP.NE.AND P2, PT, R69, RZ, PT ;  /* 0x000000ff4500720c */ /* 0x000fe20003f45270 */
[----:B------:R-:W-:Y:S01]  /*7420*/  @P5 VIADD R4, R68, 0x210 ;  /* 0x0000021044045836 */ /* 0x000fe20000000000 */
[----:B------:R-:W-:Y:S01]  /*7430*/  PLOP3.LUT P1, PT, PT, PT, PT, 0x8, 0x80 ;  /* 0x000000000080781c */ /* 0x000fe20003f2e170 */
[----:B------:R-:W-:Y:S01]  /*7440*/  IMAD.MOV.U32 R39, RZ, RZ, RZ ;  /* 0x000000ffff277224 */ /* 0x000fe200078e00ff */
[----:B------:R-:W-:Y:S02]  /*7450*/  @P5 PLOP3.LUT P1, PT, P6, PT, PT, 0x80, 0x8 ;  /* 0x000000000008581c */ /* 0x000fe4000372f070 */
[----:B------:R-:W-:Y:S02]  /*7460*/  CS2R R36, SRZ ;  /* 0x0000000000247805 */ /* 0x000fe4000001ff00 */
[----:B------:R-:W-:Y:S02]  /*7470*/  CS2R R30, SRZ ;  /* 0x00000000001e7805 */ /* 0x000fe4000001ff00 */
[----:B------:R-:W-:Y:S07]  /*7480*/  CS2R R28, SRZ ;  /* 0x00000000001c7805 */ /* 0x000fee000001ff00 */
[----:B------:R-:W-:Y:S01]  /*7490*/  @P1 VIADD R4, R2, 0xfffffff0 ;  /* 0xfffffff002041836 */ /* 0x000fe20000000000 */
[----:B------:R-:W-:Y:S06]  /*74a0*/  @P2 BRA `(.L_x_114) ;  /* 0x00000000000c2947 */ /* 0x000fec0003800000 */
[----:B------:R-:W-:Y:S04]  /*74b0*/  SHF.L.U32 R3, R53, 0x1f, RZ ;  /* 0x0000001f35037819 */ /* 0x000fe800000006ff */
[----:B------:R-:W1:Y:S02]  /*74c0*/  SYNCS.PHASECHK.TRANS64.TRYWAIT P1, [UR44+0xd0], R3 ;  /* 0x0000d003ff0075a7 */ /* 0x000e64000802112c */
[----:B-1----:R-:W-:Y:S05]  /*74d0*/  @!P1 BRA `(.L_x_115) ;  /* 0x0000003000d89947 */ /* 0x002fea0003800000 */
.L_x_114:
[----:B------:R-:W-:Y:S05]  /*74e0*/  BSYNC B0 ;  /* 0x0000000000007941 */ /* 0x000fea0003800000 */
.L_x_113:
[----:B------:R-:W-:Y:S01]  /*74f0*/  ISETP.NE.AND P1, PT, R70, RZ, PT ;  /* 0x000000ff4600720c */ /* 0x000fe20003f25270 */
[----:B------:R-:W-:Y:S11]  /*7500*/  HFMA2 R26, -RZ, RZ, 0, 5.9604644775390625e-08 ;  /* 0x00000001ff1a7431 */ /* 0x000ff600000001ff */
[----:B------:R-:W-:Y:S01]  /*7510*/  @!UPT UIADD3 URZ, UPT, UPT, URZ, URZ, URZ ;  /* 0x000000fffffff290 */ /* 0x000fe2000fffe0ff */
[----:B------:R2:W3:Y:S04]  /*7520*/  @P1 LDS.128 R36, [R4] ;  /* 0x0000000004241984 */ /* 0x0004e80000000c00 */
[----:B------:R2:W1:Y:S02]  /*7530*/  @P1 LDS.128 R28, [R67+UR44+0x200] ;  /* 0x0002002c431c1984 */ /* 0x0004640008000c00 */
.L_x_112:
[----:B------:R-:W-:Y:S05]  /*7540*/  BSYNC B1 ;  /* 0x0000000000017941 */ /* 0x000fea0003800000 */
.L_x_111:
[----:B-1----:R-:W-:Y:S04]  /*7550*/  SHF.R.U32.HI R2, RZ, 0x15, R25 ;  /* 0x00000015ff027819 */ /* 0x002fe80000011619 */
[----:B------:R-:W-:Y:S01]  /*7560*/  LOP3.LUT P1, RZ, R2, 0x3, R46, 0x48, !PT ;  /* 0x0000000302ff7812 */ /* 0x000fe2000782482e */
[----:B------:R-:W-:Y:S01]  /*7570*/  @!UPT UIADD3 URZ, UPT, UPT, URZ, URZ, URZ ;  /* 0x000000fffffff290 */ /* 0x000fe2000fffe0ff */
[----:B----4-:R-:W-:Y:S11]  /*7580*/  @P0 BRA `(.L_x_116) ;  /* 0x0000000000080947 */ /* 0x010ff60003800000 */
[----:B------:R-:W1:Y:S02]  /*7590*/  SYNCS.PHASECHK.TRANS64.TRYWAIT P0, [R64+URZ+0x130], R0 ;  /* 0x00013000400075a7 */ /* 0x000e6400080011ff */
[----:B-1----:R-:W-:Y:S05]  /*75a0*/  @!P0 BRA `(.L_x_117) ;  /* 0x0000003000bc8947 */ /* 0x002fea0003800000 */
.L_x_116:
[----:B------:R-:W-:Y:S05]  /*75b0*/  @!P1 BRA `(.L_x_118) ;  /* 0x0000000000409947 */ /* 0x000fea0003800000 */
[----:B------:R-:W4:Y:S01]  /*75c0*/  LDCU.64 UR8, c[0x4][0x70] ;  /* 0x01000e00ff0877ac */ /* 0x000f220008000a00 */
[----:B------:R-:W-:Y:S01]  /*75d0*/  MOV R3, 0x0 ;  /* 0x0000000000037802 */ /* 0x000fe20000000f00 */
[----:B------:R-:W-:Y:S02]  /*75e0*/  HFMA2 R12, -RZ, RZ, 0, 5.9604644775390625e-08 ;  /* 0x00000001ff0c7431 */ /* 0x000fe400000001ff */
[----:B------:R-:W-:Y:S02]  /*75f0*/  IMAD.MOV.U32 R8, RZ, RZ, 0x192 ;  /* 0x00000192ff087424 */ /* 0x000fe400078e00ff */
[----:B------:R-:W-:Y:S01]  /*7600*/  IMAD.MOV.U32 R13, RZ, RZ, RZ ;  /* 0x000000ffff0d7224 */ /* 0x000fe200078e00ff */
[----:B------:R-:W5:Y:S01]  /*7610*/  LDCU.64 UR6, c[0x4][0x78] ;  /* 0x01000f00ff0677ac */ /* 0x000f620008000a00 */
[----:B------:R-:W1:Y:S01]  /*7620*/  LDC.64 R2, c[0x4][R3] ;  /* 0x0100000003027b82 */ /* 0x000e620000000a00 */
[----:B------:R-:W3:Y:S01]  /*7630*/  LDCU.64 UR4, c[0x4][0x10] ;  /* 0x01000200ff0477ac */ /* 0x000ee20008000a00 */
[----:B----4-:R-:W-:Y:S01]  /*7640*/  MOV R5, UR9 ;  /* 0x0000000900057c02 */ /* 0x010fe20008000f00 */
[----:B--2---:R-:W-:Y:S01]  /*7650*/  IMAD.U32 R4, RZ, RZ, UR8 ;  /* 0x00000008ff047e24 */ /* 0x004fe2000f8e00ff */
[----:B-----5:R-:W-:Y:S01]  /*7660*/  MOV R7, UR7 ;  /* 0x0000000700077c02 */ /* 0x020fe20008000f00 */
[----:B------:R-:W-:Y:S01]  /*7670*/  IMAD.U32 R6, RZ, RZ, UR6 ;  /* 0x00000006ff067e24 */ /* 0x000fe2000f8e00ff */
[----:B---3--:R-:W-:Y:S01]  /*7680*/  MOV R11, UR5 ;  /* 0x00000005000b7c02 */ /* 0x008fe20008000f00 */
[----:B------:R-:W-:Y:S02]  /*7690*/  IMAD.U32 R10, RZ, RZ, UR4 ;  /* 0x00000004ff0a7e24 */ /* 0x000fe4000f8e00ff */
[----:B------:R-:W-:Y:S07]  /*76a0*/  LEPC R20, `(.L_x_118) ;  /* 0x000000001014794e */ /* 0x000fee0000000000 */
[----:B-1----:R-:W-:Y:S05]  /*76b0*/  CALL.ABS.NOINC R2 ;  /* 0x0000000002007343 */ /* 0x002fea0003c00000 */
.L_x_118:
[----:B------:R-:W-:Y:S05]  /*76c0*/  WARPSYNC.ALL ;  /* 0x0000000000007948 */ /* 0x000fea0003800000 */
[----:B------:R-:W-:Y:S01]  /*76d0*/  R2UR UR4, R25 ;  /* 0x00000000190472ca */ /* 0x000fe200000e0000 */
[--C-:B------:R-:W-:Y:S01]  /*76e0*/  HADD2.F32 R3, -RZ, R28.reuse.H0_H0 ;  /* 0x2000001cff037230 */ /* 0x100fe20000004100 */
[----:B------:R-:W-:Y:S01]  /*76f0*/  MOV R72, 0x10 ;  /* 0x0000001000487802 */ /* 0x000fe20000000f00 */
[--C-:B------:R-:W-:Y:S01]  /*7700*/  HADD2.F32 R20, -RZ, R29.reuse.H0_H0 ;  /* 0x2000001dff147230 */ /* 0x100fe20000004100 */
[----:B------:R-:W-:Y:S01]  /*7710*/  LOP3.LUT P6, RZ, R44, 0x40, RZ, 0xc0, !PT ;  /* 0x000000402cff7812 */ /* 0x000fe200078cc0ff */
[----:B------:R-:W-:Y:S01]  /*7720*/  BSSY.RECONVERGENT B0, `(.L_x_119) ;  /* 0x0000058000007945 */ /* 0x000fe20003800200 */
[----:B------:R-:W-:Y:S02]  /*7730*/  ISETP.NE.AND P0, PT, R55, RZ, PT ;  /* 0x000000ff3700720c */ /* 0x000fe40003f05270 */
[----:B------:R-:W-:Y:S04]  /*7740*/  SEL R72, R72, 0xfffffff0, !P6 ;  /* 0xfffffff048487807 */ /* 0x000fe80007000000 */
[----:B------:R-:W-:Y:S01]  /*7750*/  IADD3 R68, PT, PT, R68, R72, RZ ;  /* 0x0000004844447210 */ /* 0x000fe20007ffe0ff */
[----:B--2---:R-:W1:Y:S02]  /*7760*/  LDTM.x16 R4, tmem[UR4] ;  /* 0x00000004000479ee */ /* 0x004e640008240000 */
[C---:B-1----:R-:W-:Y:S01]  /*7770*/  FMUL R0, R24.reuse, R4 ;  /* 0x0000000418007220 */ /* 0x042fe20000400000 */
[----:B------:R-:W-:Y:S02]  /*7780*/  HADD2.F32 R4, -RZ, R28.H1_H1 ;  /* 0x3000001cff047230 */ /* 0x000fe40000004100 */
[C---:B------:R-:W-:Y:S01]  /*7790*/  FMUL R2, R24.reuse, R5 ;  /* 0x0000000518027220 */ /* 0x040fe20000400000 */
[C---:B------:R-:W-:Y:S01]  /*77a0*/  FMUL R5, R24.reuse, R9 ;  /* 0x0000000918057220 */ /* 0x040fe20000400000 */
[C---:B------:R-:W-:Y:S01]  /*77b0*/  FFMA R0, R27.reuse, R3, R0 ;  /* 0x000000031b007223 */ /* 0x040fe20000000000 */
[C---:B------:R-:W-:Y:S01]  /*77c0*/  FMUL R9, R24.reuse, R13 ;  /* 0x0000000d18097220 */ /* 0x040fe20000400000 */
[C---:B------:R-:W-:Y:S01]  /*77d0*/  FFMA R2, R27.reuse, R4, R2 ;  /* 0x000000041b027223 */ /* 0x040fe20000000002 */
[C---:B------:R-:W-:Y:S01]  /*77e0*/  FMUL R4, R24.reuse, R8 ;  /* 0x0000000818047220 */ /* 0x040fe20000400000 */
[C---:B------:R-:W-:Y:S01]  /*77f0*/  FMUL R8, R24.reuse, R12 ;  /* 0x0000000c18087220 */ /* 0x040fe20000400000 */
[C---:B------:R-:W-:Y:S01]  /*7800*/  FMUL R12, R24.reuse, R16 ;  /* 0x00000010180c7220 */ /* 0x040fe20000400000 */
[C---:B------:R-:W-:Y:S01]  /*7810*/  FMUL R3, R24.reuse, R6 ;  /* 0x0000000618037220 */ /* 0x040fe20000400000 */
[----:B------:R-:W-:Y:S01]  /*7820*/  FMUL R13, R24, R17 ;  /* 0x00000011180d7220 */ /* 0x000fe20000400000 */
[----:B------:R-:W-:Y:S01]  /*7830*/  HADD2.F32 R16, -RZ, R29.H1_H1 ;  /* 0x3000001dff107230 */ /* 0x000fe20000004100 */
[----:B------:R-:W-:Y:S01]  /*7840*/  F2FP.F16.F32.PACK_AB R32, R2, R0 ;  /* 0x000000000220723e */ /* 0x000fe200000000ff */
[C---:B------:R-:W-:Y:S01]  /*7850*/  FMUL R7, R24.reuse, R7 ;  /* 0x0000000718077220 */ /* 0x040fe20000400000 */
[--C-:B------:R-:W-:Y:S02]  /*7860*/  HADD2.F32 R17, -RZ, R30.reuse.H0_H0 ;  /* 0x2000001eff117230 */ /* 0x100fe40000004100 */
[C---:B------:R-:W-:Y:S01]  /*7870*/  FFMA R3, R27.reuse, R20, R3 ;  /* 0x000000141b037223 */ /* 0x040fe20000000003 */
[----:B------:R-:W-:Y:S02]  /*7880*/  HADD2.F32 R0, -RZ, R30.H1_H1 ;  /* 0x3000001eff007230 */ /* 0x000fe40000004100 */
[C---:B------:R-:W-:Y:S01]  /*7890*/  FFMA R7, R27.reuse, R16, R7 ;  /* 0x000000101b077223 */ /* 0x040fe20000000007 */
[--C-:B------:R-:W-:Y:S02]  /*78a0*/  HADD2.F32 R2, -RZ, R31.reuse.H0_H0 ;  /* 0x2000001fff027230 */ /* 0x100fe40000004100 */
[C---:B------:R-:W-:Y:S01]  /*78b0*/  FFMA R4, R27.reuse, R17, R4 ;  /* 0x000000111b047223 */ /* 0x040fe20000000004 */
[C---:B------:R-:W-:Y:S01]  /*78c0*/  FMUL R6, R24.reuse, R10 ;  /* 0x0000000a18067220 */ /* 0x040fe20000400000 */
[C---:B------:R-:W-:Y:S01]  /*78d0*/  FFMA R5, R27.reuse, R0, R5 ;  /* 0x000000001b057223 */ /* 0x040fe20000000005 */
[----:B------:R-:W-:Y:S02]  /*78e0*/  HADD2.F32 R16, -RZ, R31.H1_H1 ;  /* 0x3000001fff107230 */ /* 0x000fe40000004100 */
[C---:B------:R-:W-:Y:S01]  /*78f0*/  FMUL R11, R24.reuse, R11 ;  /* 0x0000000b180b7220 */ /* 0x040fe20000400000 */
[--C-:B---3--:R-:W-:Y:S02]  /*7900*/  HADD2.F32 R0, -RZ, R36.reuse.H0_H0 ;  /* 0x20000024ff007230 */ /* 0x108fe40000004100 */
[----:B------:R-:W-:Y:S01]  /*7910*/  FFMA R6, R27, R2, R6 ;  /* 0x000000021b067223 */ /* 0x000fe20000000006 */
[----:B------:R-:W-:Y:S01]  /*7920*/  F2FP.F16.F32.PACK_AB R33, R7, R3 ;  /* 0x000000030721723e */ /* 0x000fe200000000ff */
[C---:B------:R-:W-:Y:S01]  /*7930*/  FFMA R11, R27.reuse, R16, R11 ;  /* 0x000000101b0b7223 */ /* 0x040fe2000000000b */
[----:B------:R-:W-:Y:S02]  /*7940*/  HADD2.F32 R2, -RZ, R36.H1_H1 ;  /* 0x30000024ff027230 */ /* 0x000fe40000004100 */
[C---:B------:R-:W-:Y:S01]  /*7950*/  FFMA R8, R27.reuse, R0, R8 ;  /* 0x000000001b087223 */ /* 0x040fe20000000008 */
[--C-:B------:R-:W-:Y:S02]  /*7960*/  HADD2.F32 R3, -RZ, R37.reuse.H0_H0 ;  /* 0x20000025ff037230 */ /* 0x100fe40000004100 */
[C---:B------:R-:W-:Y:S01]  /*7970*/  FMUL R10, R24.reuse, R14 ;  /* 0x0000000e180a7220 */ /* 0x040fe20000400000 */
[----:B------:R-:W-:Y:S02]  /*7980*/  HADD2.F32 R0, -RZ, R37.H1_H1 ;  /* 0x30000025ff007230 */ /* 0x000fe40000004100 */
[C---:B------:R-:W-:Y:S01]  /*7990*/  FMUL R15, R24.reuse, R15 ;  /* 0x0000000f180f7220 */ /* 0x040fe20000400000 */
[C---:B------:R-:W-:Y:S01]  /*79a0*/  FFMA R9, R27.reuse, R2, R9 ;  /* 0x000000021b097223 */ /* 0x040fe20000000009 */
[C---:B------:R-:W-:Y:S01]  /*79b0*/  FFMA R10, R27.reuse, R3, R10 ;  /* 0x000000031b0a7223 */ /* 0x040fe2000000000a */
[--C-:B------:R-:W-:Y:S02]  /*79c0*/  HADD2.F32 R2, -RZ, R38.reuse.H0_H0 ;  /* 0x20000026ff027230 */ /* 0x100fe40000004100 */
[----:B------:R-:W-:Y:S01]  /*79d0*/  FFMA R15, R27, R0, R15 ;  /* 0x000000001b0f7223 */ /* 0x000fe2000000000f */
[----:B------:R-:W-:Y:S01]  /*79e0*/  HADD2.F32 R3, -RZ, R38.H1_H1 ;  /* 0x30000026ff037230 */ /* 0x000fe20000004100 */
[----:B------:R-:W-:Y:S01]  /*79f0*/  F2FP.F16.F32.PACK_AB R34, R5, R4 ;  /* 0x000000040522723e */ /* 0x000fe200000000ff */
[--C-:B------:R-:W-:Y:S02]  /*7a00*/  HADD2.F32 R0, -RZ, R39.reuse.H0_H0 ;  /* 0x20000027ff007230 */ /* 0x100fe40000004100 */
[C---:B------:R-:W-:Y:S01]  /*7a10*/  FMUL R14, R24.reuse, R18 ;  /* 0x00000012180e7220 */ /* 0x040fe20000400000 */
[----:B------:R-:W-:Y:S02]  /*7a20*/  HADD2.F32 R4, -RZ, R39.H1_H1 ;  /* 0x30000027ff047230 */ /* 0x000fe40000004100 */
[----:B------:R-:W-:Y:S01]  /*7a30*/  FMUL R19, R24, R19 ;  /* 0x0000001318137220 */ /* 0x000fe20000400000 */
[----:B------:R-:W-:Y:S01]  /*7a40*/  F2FP.F16.F32.PACK_AB R35, R11, R6 ;  /* 0x000000060b23723e */ /* 0x000fe200000000ff */
[C---:B------:R-:W-:Y:S01]  /*7a50*/  FFMA R12, R27.reuse, R2, R12 ;  /* 0x000000021b0c7223 */ /* 0x040fe2000000000c */
[C---:B------:R-:W-:Y:S01]  /*7a60*/  FFMA R13, R27.reuse, R3, R13 ;  /* 0x000000031b0d7223 */ /* 0x040fe2000000000d */
[C---:B------:R-:W-:Y:S01]  /*7a70*/  FFMA R14, R27.reuse, R0, R14 ;  /* 0x000000001b0e7223 */ /* 0x040fe2000000000e */
[----:B------:R-:W-:Y:S01]  /*7a80*/  FFMA R19, R27, R4, R19 ;  /* 0x000000041b137223 */ /* 0x000fe20000000013 */
[----:B------:R1:W-:Y:S01]  /*7a90*/  STS.128 [R67+UR44+0x200], R32 ;  /* 0x0002002043007988 */ /* 0x0003e20008000c2c */
[----:B------:R-:W-:Y:S02]  /*7aa0*/  F2FP.F16.F32.PACK_AB R8, R9, R8 ;  /* 0x000000080908723e */ /* 0x000fe400000000ff */
[----:B------:R-:W-:Y:S02]  /*7ab0*/  F2FP.F16.F32.PACK_AB R9, R15, R10 ;  /* 0x0000000a0f09723e */ /* 0x000fe400000000ff */
[----:B------:R-:W-:Y:S02]  /*7ac0*/  F2FP.F16.F32.PACK_AB R10, R13, R12 ;  /* 0x0000000c0d0a723e */ /* 0x000fe400000000ff */
[----:B------:R-:W-:Y:S05]  /*7ad0*/  F2FP.F16.F32.PACK_AB R11, R19, R14 ;  /* 0x0000000e130b723e */ /* 0x000fea00000000ff */
[----:B------:R1:W-:Y:S01]  /*7ae0*/  STS.128 [R68+0x200], R8 ;  /* 0x0002000844007388 */ /* 0x0003e20000000c00 */
[----:B------:R-:W-:Y:S01]  /*7af0*/  @!PT LDS RZ, [RZ] ;  /* 0x00000000fffff984 */ /* 0x000fe20000000800 */
[----:B------:R-:W-:Y:S01]  /*7b00*/  @!PT LDS RZ, [RZ] ;  /* 0x00000000fffff984 */ /* 0x000fe20000000800 */
[----:B------:R-:W-:Y:S01]  /*7b10*/  @!PT LDS RZ, [RZ] ;  /* 0x00000000fffff984 */ /* 0x000fe20000000800 */
[----:B------:R-:W-:Y:S01]  /*7b20*/  @!PT LDS RZ, [RZ] ;  /* 0x00000000fffff984 */ /* 0x000fe20000000800 */
[----:B------:R2:W-:Y:S07]  /*7b30*/  MEMBAR.ALL.CTA ;  /* 0x0000000000007992 */ /* 0x0005ee0000008000 */
[----:B--2---:R-:W2:Y:S02]  /*7b40*/  FENCE.VIEW.ASYNC.S ;  /* 0x00000000000073c6 */ /* 0x004ea40000000000 */
[----:B--2---:R-:W-:Y:S06]  /*7b50*/  BAR.SYNC.DEFER_BLOCKING 0x1, 0x80 ;  /* 0x0042000000007b1d */ /* 0x004fec0000010000 */
[----:B------:R-:W-:Y:S05]  /*7b60*/  @P0 BRA `(.L_x_120) ;  /* 0x00000000004c0947 */ /* 0x000fea0003800000 */
[----:B------:R-:W-:Y:S01]  /*7b70*/  UIADD3 UR4, UPT, UPT, UR44, 0x200, URZ ;  /* 0x000002002c047890 */ /* 0x000fe2000fffe0ff */
[----:B------:R-:W-:Y:S01]  /*7b80*/  R2UR UR10, R63 ;  /* 0x000000003f0a72ca */ /* 0x000fe200000e0000 */
[----:B------:R-:W-:Y:S01]  /*7b90*/  UMOV UR9, UR46 ;  /* 0x0000002e00097c82 */ /* 0x000fe20008000000 */
[----:B------:R-:W-:Y:S01]  /*7ba0*/  R2UR UR11, R62 ;  /* 0x000000003e0b72ca */ /* 0x000fe200000e0000 */
[----:B------:R-:W-:Y:S01]  /*7bb0*/  UIADD3 UR6, UPT, UPT, UR44, 0xa00, URZ ;  /* 0x00000a002c067890 */ /* 0x000fe2000fffe0ff */
[----:B------:R-:W-:Y:S01]  /*7bc0*/  R2UR UR12, R60 ;  /* 0x000000003c0c72ca */ /* 0x000fe200000e0000 */
[----:B------:R-:W-:Y:S01]  /*7bd0*/  IMAD.U32 R50, RZ, RZ, UR4 ;  /* 0x00000004ff327e24 */ /* 0x000fe2000f8e00ff */
[----:B------:R-:W-:Y:S01]  /*7be0*/  R2UR UR13, R61 ;  /* 0x000000003d0d72ca */ /* 0x000fe200000e0000 */
[----:B------:R-:W-:Y:S02]  /*7bf0*/  UIADD3 UR4, UP0, UPT, UR62, 0x780, URZ ;  /* 0x000007803e047890 */ /* 0x000fe4000ff1e0ff */
[----:B------:R-:W-:Y:S01]  /*7c00*/  UIADD3 UR7, UPT, UPT, UR46, 0x40, URZ ;  /* 0x000000402e077890 */ /* 0x000fe2000fffe0ff */
[----:B------:R-:W-:Y:S01]  /*7c10*/  R2UR UR8, R50 ;  /* 0x00000000320872ca */ /* 0x000fe200000e0000 */
[----:B------:R-:W-:Y:S11]  /*7c20*/  UIADD3.X UR5, UPT, UPT, URZ, UR63, URZ, UP0, !UPT ;  /* 0x0000003fff057290 */ /* 0x000ff600087fe4ff */
[----:B------:R-:W-:Y:S01]  /*7c30*/  @!UPT UIADD3 URZ, UPT, UPT, URZ, URZ, URZ ;  /* 0x000000fffffff290 */ /* 0x000fe2000fffe0ff */
[----:B------:R2:W-:Y:S02]  /*7c40*/  UTMASTG.5D.IM2COL [UR8], [UR4] ;  /* 0x00000008040073b5 */ /* 0x0005e40008060000 */
[----:B--2---:R-:W-:Y:S01]  /*7c50*/  UMOV UR8, UR6 ;  /* 0x0000000600087c82 */ /* 0x004fe20008000000 */
[----:B------:R-:W-:Y:S02]  /*7c60*/  UMOV UR9, UR7 ;  /* 0x0000000700097c82 */ /* 0x000fe40008000000 */
[----:B------:R2:W-:Y:S01]  /*7c70*/  UTMASTG.5D.IM2COL [UR8], [UR4] ;  /* 0x00000008040073b5 */ /* 0x0005e20008060000 */
[----:B------:R0:W-:Y:S01]  /*7c80*/  UTMACMDFLUSH ;  /* 0x00000000000079b7 */ /* 0x0001e20000000000 */
[----:B--2---:R-:W-:Y:S04]  /*7c90*/  DEPBAR.LE SB0, 0x1 ;  /* 0x000080400000791a */ /* 0x004fe80000000000 */
.L_x_120:
[----:B------:R-:W-:Y:S05]  /*7ca0*/  BSYNC.RECONVERGENT B0 ;  /* 0x0000000000007941 */ /* 0x000fea0003800200 */
.L_x_119:
[----:B------:R-:W-:Y:S01]  /*7cb0*/  BAR.SYNC.DEFER_BLOCKING 0x1, 0x80 ;  /* 0x0042000000007b1d */ /* 0x000fe20000010000 */
[----:B------:R-:W-:Y:S01]  /*7cc0*/  ISETP.NE.AND P1, PT, R66, RZ, PT ;  /* 0x000000ff4200720c */ /* 0x000fe20003f25270 */
[----:B------:R-:W-:Y:S01]  /*7cd0*/  UISETP.NE.AND UP0, UPT, UR49, URZ, UPT ;  /* 0x000000ff3100728c */ /* 0x000fe2000bf05270 */
[----:B------:R-:W-:Y:S11]  /*7ce0*/  LEA R4, R26, UR44, 0x3 ;  /* 0x0000002c1a047c11 */ /* 0x000ff6000f8e18ff */
[----:B------:R-:W-:Y:S01]  /*7cf0*/  @P1 SHF.L.U32 R3, R53, 0x1f, RZ ;  /* 0x0000001f35031819 */ /* 0x000fe200000006ff */
[----:B------:R-:W-:Y:S06]  /*7d00*/  BRA.U !UP0, `(.L_x_121) ;  /* 0x0000000108247547 */ /* 0x000fec000b800000 */
[----:B------:R-:W2:Y:S01]  /*7d10*/  S2R R0, SR_CgaCtaId ;  /* 0x0000000000007919 */ /* 0x000ea20000008800 */
[----:B------:R-:W-:Y:S01]  /*7d20*/  IMAD.U32 R2, RZ, RZ, UR47 ;  /* 0x0000002fff027e24 */ /* 0x000fe2000f8e00ff */
[----:B------:R-:W-:Y:S04]  /*7d30*/  UIADD3 UR4, UPT, UPT, UR47, 0x1, URZ ;  /* 0x000000012f047890 */ /* 0x000fe8000fffe0ff */
[----:B------:R-:W-:Y:S01]  /*7d40*/  @P1 LEA R2, R2, UR44, 0x3 ;  /* 0x0000002c02021c11 */ /* 0x000fe2000f8e18ff */
[----:B------:R-:W-:Y:S04]  /*7d50*/  UISETP.NE.AND UP0, UPT, UR4, 0x4, UPT ;  /* 0x000000040400788c */ /* 0x000fe8000bf05270 */
[----:B------:R-:W-:Y:S01]  /*7d60*/  @P1 VIADD R2, R2, 0xf0 ;  /* 0x000000f002021836 */ /* 0x000fe20000000000 */
[----:B------:R-:W-:Y:S04]  /*7d70*/  USEL UR47, UR4, URZ, UP0 ;  /* 0x000000ff042f7287 */ /* 0x000fe80008000000 */
[----:B--2---:R-:W-:Y:S04]  /*7d80*/  @P1 PRMT R0, R0, 0x654, R2 ;  /* 0x0000065400001816 */ /* 0x004fe80000000002 */
[----:B------:R2:W-:Y:S04]  /*7d90*/  @P1 SYNCS.ARRIVE.TRANS64.RED.A1T0 RZ, [R0+URZ], RZ ;  /* 0x000000ff00ff19a7 */ /* 0x0005e800081004ff */
.L_x_121:
[----:B------:R-:W3:Y:S01]  /*7da0*/  @P1 SYNCS.PHASECHK.TRANS64.TRYWAIT P0, [R4+URZ+0xd0], R3 ;  /* 0x0000d003040015a7 */ /* 0x000ee200080011ff */
[----:B------:R-:W-:Y:S01]  /*7db0*/  BSSY B1, `(.L_x_122) ;  /* 0x0000012000017945 */ /* 0x000fe20003800000 */
[----:B---3--:R-:W-:Y:S03]  /*7dc0*/  @P1 SEL R69, RZ, 0x1, !P0 ;  /* 0x00000001ff451807 */ /* 0x008fe60004000000 */
[----:B------:R-:W-:Y:S05]  /*7dd0*/  @!P1 BRA `(.L_x_123) ;  /* 0x00000000003c9947 */ /* 0x000fea0003800000 */
[----:B------:R-:W-:Y:S01]  /*7de0*/  ISETP.NE.AND P1, PT, R70, RZ, PT ;  /* 0x000000ff4600720c */ /* 0x000fe20003f25270 */
[----:B------:R-:W-:Y:S01]  /*7df0*/  BSSY B0, `(.L_x_124) ;  /* 0x0000009000007945 */ /* 0x000fe20003800000 */
[----:B------:R-:W-:Y:S11]  /*7e00*/  ISETP.NE.AND P0, PT, R69, RZ, PT ;  /* 0x000000ff4500720c */ /* 0x000ff60003f05270 */
[----:B------:R-:W-:Y:S05]  /*7e10*/  @P1 IMAD R3, R26, 0x1000, R67 ;  /* 0x000010001a031824 */ /* 0x000fea00078e0243 */
[----:B------:R-:W-:Y:S05]  /*7e20*/  @P1 IADD3 R2, PT, PT, R3, UR44, RZ ;  /* 0x0000002c03021c10 */ /* 0x000fea000fffe0ff */
[----:B------:R-:W-:Y:S01]  /*7e30*/  @P1 IMAD.IADD R2, R72, 0x1, R2 ;  /* 0x0000000148021824 */ /* 0x000fe200078e0202 */
[----:B------:R-:W-:Y:S06]  /*7e40*/  @P0 BRA `(.L_x_125) ;  /* 0x00000000000c0947 */ /* 0x000fec0003800000 */
[----:B--2---:R-:W-:Y:S04]  /*7e50*/  SHF.L.U32 R0, R53, 0x1f, RZ ;  /* 0x0000001f35007819 */ /* 0x004fe800000006ff */
[----:B------:R-:W2:Y:S02]  /*7e60*/  SYNCS.PHASECHK.TRANS64.TRYWAIT P0, [R4+URZ+0xd0], R0 ;  /* 0x0000d000040075a7 */ /* 0x000ea400080011ff */
[----:B--2---:R-:W-:Y:S05]  /*7e70*/  @!P0 BRA `(.L_x_126) ;  /* 0x00000028009c8947 */ /* 0x004fea0003800000 */
.L_x_125:
[----:B------:R-:W-:Y:S05]  /*7e80*/  BSYNC B0 ;  /* 0x0000000000007941 */ /* 0x000fea0003800000 */
.L_x_124:
[----:B------:R-:W-:Y:S02]  /*7e90*/  ISETP.NE.AND P0, PT, R70, RZ, PT ;  /* 0x000000ff4600720c */ /* 0x000fe40003f05270 */
[----:B------:R-:W-:Y:S11]  /*7ea0*/  IADD3 R26, PT, PT, R26, 0x1, RZ ;  /* 0x000000011a1a7810 */ /* 0x000ff60007ffe0ff */
[----:B------:R3:W4:Y:S04]  /*7eb0*/  @P0 LDS.128 R28, [R3+UR44+0x200] ;  /* 0x0002002c031c0984 */ /* 0x0007280008000c00 */
[----:B------:R3:W1:Y:S02]  /*7ec0*/  @P0 LDS.128 R36, [R2+0x200] ;  /* 0x0002000002240984 */ /* 0x0006640000000c00 */
.L_x_123:
[----:B------:R-:W-:Y:S05]  /*7ed0*/  BSYNC B1 ;  /* 0x0000000000017941 */ /* 0x000fea0003800000 */
.L_x_122:
[----:B--2---:R-:W-:Y:S05]  /*7ee0*/  VIADD R0, R25, 0x10 ;  /* 0x0000001019007836 */ /* 0x004fea0000000000 */
[----:B------:R-:W-:Y:S04]  /*7ef0*/  SHF.R.U32.HI R0, RZ, 0x15, R0 ;  /* 0x00000015ff007819 */ /* 0x000fe80000011600 */
[----:B------:R-:W-:Y:S11]  /*7f00*/  LOP3.LUT P0, RZ, R0, 0x3, R46, 0x48, !PT ;  /* 0x0000000300ff7812 */ /* 0x000ff6000780482e */
[----:B------:R-:W-:Y:S02]  /*7f10*/  @!UPT UIADD3 URZ, UPT, UPT, URZ, URZ, URZ ;  /* 0x000000fffffff290 */ /* 0x000fe4000fffe0ff */
[----:B------:R-:W-:Y:S05]  /*7f20*/  @!P0 BRA `(.L_x_127) ;  /* 0x0000000000408947 */ /* 0x000fea0003800000 */
[----:B------:R-:W2:Y:S01]  /*7f30*/  LDCU.64 UR8, c[0x4][0x70] ;  /* 0x01000e00ff0877ac */ /* 0x000ea20008000a00 */
[----:B---3--:R-:W-:Y:S01]  /*7f40*/  MOV R3, 0x0 ;  /* 0x0000000000037802 */ /* 0x008fe20000000f00 */
[----:B------:R-:W-:Y:S02]  /*7f50*/  HFMA2 R12, -RZ, RZ, 0, 5.9604644775390625e-08 ;  /* 0x00000001ff0c7431 */ /* 0x000fe400000001ff */
[----:B-1----:R-:W-:Y:S02]  /*7f60*/  IMAD.MOV.U32 R8, RZ, RZ, 0x192 ;  /* 0x00000192ff087424 */ /* 0x002fe400078e00ff */
[----:B------:R-:W-:Y:S01]  /*7f70*/  IMAD.MOV.U32 R13, RZ, RZ, RZ ;  /* 0x000000ffff0d7224 */ /* 0x000fe200078e00ff */
[----:B------:R-:W1:Y:S01]  /*7f80*/  LDCU.64 UR6, c[0x4][0x78] ;  /* 0x01000f00ff0677ac */ /* 0x000e620008000a00 */
[----:B------:R-:W3:Y:S01]  /*7f90*/  LDC.64 R2, c[0x4][R3] ;  /* 0x0100000003027b82 */ /* 0x000ee20000000a00 */
[----:B------:R-:W5:Y:S01]  /*7fa0*/  LDCU.64 UR4, c[0x4][0x10] ;  /* 0x01000200ff0477ac */ /* 0x000f620008000a00 */
[----:B--2---:R-:W-:Y:S01]  /*7fb0*/  MOV R5, UR9 ;  /* 0x0000000900057c02 */ /* 0x004fe20008000f00 */
[----:B------:R-:W-:Y:S01]  /*7fc0*/  IMAD.U32 R4, RZ, RZ, UR8 ;  /* 0x00000008ff047e24 */ /* 0x000fe2000f8e00ff */
[----:B-1----:R-:W-:Y:S01]  /*7fd0*/  MOV R7, UR7 ;  /* 0x0000000700077c02 */ /* 0x002fe20008000f00 */
[----:B------:R-:W-:Y:S01]  /*7fe0*/  IMAD.U32 R6, RZ, RZ, UR6 ;  /* 0x00000006ff067e24 */ /* 0x000fe2000f8e00ff */
[----:B-----5:R-:W-:Y:S01]  /*7ff0*/  MOV R11, UR5 ;  /* 0x00000005000b7c02 */ /* 0x020fe20008000f00 */
[----:B------:R-:W-:Y:S02]  /*8000*/  IMAD.U32 R10, RZ, RZ, UR4 ;  /* 0x00000004ff0a7e24 */ /* 0x000fe4000f8e00ff */
[----:B------:R-:W-:Y:S07]  /*8010*/  LEPC R20, `(.L_x_127) ;  /* 0x000000001014794e */ /* 0x000fee0000000000 */
[----:B---34-:R-:W-:Y:S05]  /*8020*/  CALL.ABS.NOINC R2 ;  /* 0x0000000002007343 */ /* 0x018fea0003c00000 */
.L_x_127:
[----:B------:R-:W-:Y:S01]  /*8030*/  ISETP.NE.AND P6, PT, R66, RZ, PT ;  /* 0x000000ff4200720c */ /* 0x000fe20003fc5270 */
[----:B------:R-:W2:Y:S01]  /*8040*/  S2R R71, SR_CgaCtaId ;  /* 0x0000000000477919 */ /* 0x000ea20000008800 */
[----:B------:R-:W-:Y:S05]  /*8050*/  WARPSYNC.ALL ;  /* 0x0000000000007948 */ /* 0x000fea0003800000 */
[----:B------:R-:W-:Y:S01]  /*8060*/  R2UR UR4, R25 ;  /* 0x00000000190472ca */ /* 0x000fe200000e0000 */
[--C-:B---34-:R-:W-:Y:S01]  /*8070*/  HADD2.F32 R3, -RZ, R28.reuse.H0_H0 ;  /* 0x2000001cff037230 */ /* 0x118fe20000004100 */
[----:B------:R-:W-:Y:S01]  /*8080*/  ISETP.NE.AND P0, PT, R55, RZ, PT ;  /* 0x000000ff3700720c */ /* 0x000fe20003f05270 */
[--C-:B------:R-:W-:Y:S01]  /*8090*/  HADD2.F32 R20, -RZ, R29.reuse.H0_H0 ;  /* 0x2000001dff147230 */ /* 0x100fe20000004100 */
[----:B------:R-:W-:Y:S01]  /*80a0*/  BSSY.RECONVERGENT B0, `(.L_x_128) ;  /* 0x0000058000007945 */ /* 0x000fe20003800200 */
[----:B------:R-:W-:Y:S08]  /*80b0*/  HADD2.F32 R21, -RZ, R29.H1_H1 ;  /* 0x3000001dff157230 */ /* 0x000ff00000004100 */
[----:B-1----:R-:W1:Y:S02]  /*80c0*/  LDTM.x16 R4, tmem[UR4+0x10] ;  /* 0x00001004000479ee */ /* 0x002e640008240000 */
        /* <DEDUP_REMOVED lines=9> */
[C---:B------:R-:W-:Y:S01]  /*8160*/  FFMA R3, R27.reuse, R20, R3 ;  /* 0x000000141b037223 */ /* 0x040fe20000000003 */
[----:B------:R-:W-:Y:S01]  /*8170*/  FFMA R7, R27, R21, R7 ;  /* 0x000000151b077223 */ /* 0x000fe20000000007 */
[----:B------:R-:W-:Y:S01]  /*8180*/  FMUL R12, R24, R16 ;  /* 0x00000010180c7220 */ /* 0x000fe20000400000 */
[----:B------:R-:W-:Y:S01]  /*8190*/  F2FP.F16.F32.PACK_AB R32, R2, R0 ;  /* 0x000000000220723e */ /* 0x000fe200000000ff */
[--C-:B------:R-:W-:Y:S02]  /*81a0*/  HADD2.F32 R16, -RZ, R30.reuse.H0_H0 ;  /* 0x2000001eff107230 */ /* 0x100fe40000004100 */
[C---:B------:R-:W-:Y:S01]  /*81b0*/  FMUL R5, R24.reuse, R9 ;  /* 0x0000000918057220 */ /* 0x040fe20000400000 */
[----:B------:R-:W-:Y:S01]  /*81c0*/  HADD2.F32 R0, -RZ, R30.H1_H1 ;  /* 0x3000001eff007230 */ /* 0x000fe20000004100 */
[----:B------:R-:W-:Y:S01]  /*81d0*/  F2FP.F16.F32.PACK_AB R33, R7, R3 ;  /* 0x000000030721723e */ /* 0x000fe200000000ff */
[--C-:B------:R-:W-:Y:S02]  /*81e0*/  HADD2.F32 R2, -RZ, R31.reuse.H0_H0 ;  /* 0x2000001fff027230 */ /* 0x100fe40000004100 */
[C---:B------:R-:W-:Y:S01]  /*81f0*/  FMUL R6, R24.reuse, R10 ;  /* 0x0000000a18067220 */ /* 0x040fe20000400000 */
[----:B------:R-:W-:Y:S02]  /*8200*/  HADD2.F32 R3, -RZ, R31.H1_H1 ;  /* 0x3000001fff037230 */ /* 0x000fe40000004100 */
[C---:B------:R-:W-:Y:S01]  /*8210*/  FMUL R11, R24.reuse, R11 ;  /* 0x0000000b180b7220 */ /* 0x040fe20000400000 */
[C---:B------:R-:W-:Y:S01]  /*8220*/  FFMA R4, R27.reuse, R16, R4 ;  /* 0x000000101b047223 */ /* 0x040fe20000000004 */
[C---:B------:R-:W-:Y:S01]  /*8230*/  FFMA R5, R27.reuse, R0, R5 ;  /* 0x000000001b057223 */ /* 0x040fe20000000005 */
[C---:B------:R-:W-:Y:S01]  /*8240*/  FFMA R6, R27.reuse, R2, R6 ;  /* 0x000000021b067223 */ /* 0x040fe20000000006 */
[--C-:B------:R-:W-:Y:S02]  /*8250*/  HADD2.F32 R0, -RZ, R36.reuse.H0_H0 ;  /* 0x20000024ff007230 */ /* 0x100fe40000004100 */
[C---:B------:R-:W-:Y:S01]  /*8260*/  FFMA R11, R27.reuse, R3, R11 ;  /* 0x000000031b0b7223 */ /* 0x040fe2000000000b */
[----:B------:R-:W-:Y:S02]  /*8270*/  HADD2.F32 R2, -RZ, R36.H1_H1 ;  /* 0x30000024ff027230 */ /* 0x000fe40000004100 */
[C---:B------:R-:W-:Y:S01]  /*8280*/  FMUL R9, R24.reuse, R13 ;  /* 0x0000000d18097220 */ /* 0x040fe20000400000 */
[--C-:B------:R-:W-:Y:S02]  /*8290*/  HADD2.F32 R3, -RZ, R37.reuse.H0_H0 ;  /* 0x20000025ff037230 */ /* 0x100fe40000004100 */
[C---:B------:R-:W-:Y:S01]  /*82a0*/  FMUL R10, R24.reuse, R14 ;  /* 0x0000000e180a7220 */ /* 0x040fe20000400000 */
[C---:B------:R-:W-:Y:S01]  /*82b0*/  FFMA R8, R27.reuse, R0, R8 ;  /* 0x000000001b087223 */ /* 0x040fe20000000008 */
[C---:B------:R-:W-:Y:S01]  /*82c0*/  FFMA R9, R27.reuse, R2, R9 ;  /* 0x000000021b097223 */ /* 0x040fe20000000009 */
[----:B------:R-:W-:Y:S02]  /*82d0*/  HADD2.F32 R0, -RZ, R37.H1_H1 ;  /* 0x30000025ff007230 */ /* 0x000fe40000004100 */
[----:B------:R-:W-:Y:S01]  /*82e0*/  FFMA R10, R27, R3, R10 ;  /* 0x000000031b0a7223 */ /* 0x000fe2000000000a */
[C---:B------:R-:W-:Y:S01]  /*82f0*/  FMUL R15, R24.reuse, R15 ;  /* 0x0000000f180f7220 */ /* 0x040fe20000400000 */
[--C-:B------:R-:W-:Y:S01]  /*8300*/  HADD2.F32 R2, -RZ, R38.reuse.H0_H0 ;  /* 0x20000026ff027230 */ /* 0x100fe20000004100 */
[----:B------:R-:W-:Y:S01]  /*8310*/  F2FP.F16.F32.PACK_AB R34, R5, R4 ;  /* 0x000000040522723e */ /* 0x000fe200000000ff */
[----:B------:R-:W-:Y:S02]  /*8320*/  HADD2.F32 R3, -RZ, R38.H1_H1 ;  /* 0x30000026ff037230 */ /* 0x000fe40000004100 */
[C---:B------:R-:W-:Y:S01]  /*8330*/  FMUL R13, R24.reuse, R17 ;  /* 0x00000011180d7220 */ /* 0x040fe20000400000 */
[--C-:B------:R-:W-:Y:S02]  /*8340*/  HADD2.F32 R4, -RZ, R39.reuse.H0_H0 ;  /* 0x20000027ff047230 */ /* 0x100fe40000004100 */
[C---:B------:R-:W-:Y:S01]  /*8350*/  FMUL R14, R24.reuse, R18 ;  /* 0x00000012180e7220 */ /* 0x040fe20000400000 */
[----:B------:R-:W-:Y:S02]  /*8360*/  HADD2.F32 R5, -RZ, R39.H1_H1 ;  /* 0x30000027ff057230 */ /* 0x000fe40000004100 */
[----:B------:R-:W-:Y:S01]  /*8370*/  FFMA R15, R27, R0, R15 ;  /* 0x000000001b0f7223 */ /* 0x000fe2000000000f */
        /* <DEDUP_REMOVED lines=10> */
[----:B------:R-:W-:Y:S02]  /*8420*/  F2FP.F16.F32.PACK_AB R11, R19, R14 ;  /* 0x0000000e130b723e */ /* 0x000fe400000000ff */
[----:B------:R-:W-:Y:S02]  /*8430*/  MOV R0, UR47 ;  /* 0x0000002f00007c02 */ /* 0x000fe40008000f00 */
[----:B------:R-:W-:Y:S01]  /*8440*/  LEA R2, R26, UR44, 0x3 ;  /* 0x0000002c1a027c11 */ /* 0x000fe2000f8e18ff */
[----:B------:R1:W-:Y:S01]  /*8450*/  STS.128 [R68+0x1200], R8 ;  /* 0x0012000844007388 */ /* 0x0003e20000000c00 */
[----:B------:R-:W-:Y:S02]  /*8460*/  @P6 LEA R0, R0, UR44, 0x3 ;  /* 0x0000002c00006c11 */ /* 0x000fe4000f8e18ff */
[----:B------:R-:W-:Y:S02]  /*8470*/  @P6 SHF.L.U32 R3, R53, 0x1f, RZ ;  /* 0x0000001f35036819 */ /* 0x000fe400000006ff */
[----:B------:R-:W-:Y:S01]  /*8480*/  @P6 IADD3 R0, PT, PT, R0, 0xf0, RZ ;  /* 0x000000f000006810 */ /* 0x000fe20007ffe0ff */
[----:B------:R-:W-:Y:S01]  /*8490*/  @!PT LDS RZ, [RZ] ;  /* 0x00000000fffff984 */ /* 0x000fe20000000800 */
[----:B------:R-:W-:Y:S01]  /*84a0*/  @!PT LDS RZ, [RZ] ;  /* 0x00000000fffff984 */ /* 0x000fe20000000800 */
[----:B------:R-:W-:Y:S01]  /*84b0*/  @!PT LDS RZ, [RZ] ;  /* 0x00000000fffff984 */ /* 0x000fe20000000800 */
[----:B------:R-:W-:Y:S01]  /*84c0*/  @!PT LDS RZ, [RZ] ;  /* 0x00000000fffff984 */ /* 0x000fe20000000800 */
[----:B------:R3:W-:Y:S06]  /*84d0*/  MEMBAR.ALL.CTA ;  /* 0x0000000000007992 */ /* 0x0007ec0000008000 */
[----:B---3--:R-:W3:Y:S01]  /*84e0*/  FENCE.VIEW.ASYNC.S ;  /* 0x00000000000073c6 */ /* 0x008ee20000000000 */
[----:B--2---:R-:W-:Y:S01]  /*84f0*/  @P6 PRMT R0, R71, 0x654, R0 ;  /* 0x0000065447006816 */ /* 0x004fe20000000000 */
[----:B---3--:R-:W-:Y:S06]  /*8500*/  BAR.SYNC.DEFER_BLOCKING 0x1, 0x80 ;  /* 0x0042000000007b1d */ /* 0x008fec0000010000 */
[----:B------:R-:W-:Y:S05]  /*8510*/  @P0 BRA `(.L_x_129) ;  /* 0x0000000000400947 */ /* 0x000fea0003800000 */
[----:B------:R-:W-:Y:S01]  /*8520*/  R2UR UR10, R63 ;  /* 0x000000003f0a72ca */ /* 0x000fe200000e0000 */
[----:B------:R-:W-:Y:S01]  /*8530*/  UIADD3 UR4, UP0, UPT, UR62, 0x780, URZ ;  /* 0x000007803e047890 */ /* 0x000fe2000ff1e0ff */
[----:B------:R-:W-:Y:S01]  /*8540*/  R2UR UR11, R62 ;  /* 0x000000003e0b72ca */ /* 0x000fe200000e0000 */
[----:B------:R-:W-:Y:S01]  /*8550*/  UIADD3 UR8, UPT, UPT, UR44, 0x1200, URZ ;  /* 0x000012002c087890 */ /* 0x000fe2000fffe0ff */
[----:B------:R-:W-:Y:S01]  /*8560*/  R2UR UR12, R60 ;  /* 0x000000003c0c72ca */ /* 0x000fe200000e0000 */
[----:B------:R-:W-:Y:S01]  /*8570*/  UIADD3 UR9, UPT, UPT, UR46, 0x10, URZ ;  /* 0x000000102e097890 */ /* 0x000fe2000fffe0ff */
[----:B------:R-:W-:Y:S01]  /*8580*/  R2UR UR13, R61 ;  /* 0x000000003d0d72ca */ /* 0x000fe200000e0000 */
[----:B------:R-:W-:Y:S02]  /*8590*/  UIADD3.X UR5, UPT, UPT, URZ, UR63, URZ, UP0, !UPT ;  /* 0x0000003fff057290 */ /* 0x000fe400087fe4ff */
[----:B------:R-:W-:Y:S02]  /*85a0*/  UIADD3 UR6, UPT, UPT, UR44, 0x1a00, URZ ;  /* 0x00001a002c067890 */ /* 0x000fe4000fffe0ff */
[----:B------:R-:W-:Y:S08]  /*85b0*/  UIADD3 UR7, UPT, UPT, UR46, 0x50, URZ ;  /* 0x000000502e077890 */ /* 0x000ff0000fffe0ff */
[----:B------:R2:W-:Y:S02]  /*85c0*/  UTMASTG.5D.IM2COL [UR8], [UR4] ;  /* 0x00000008040073b5 */ /* 0x0005e40008060000 */
[----:B--2---:R-:W-:Y:S01]  /*85d0*/  UMOV UR8, UR6 ;  /* 0x0000000600087c82 */ /* 0x004fe20008000000 */
[----:B------:R-:W-:Y:S02]  /*85e0*/  UMOV UR9, UR7 ;  /* 0x0000000700097c82 */ /* 0x000fe40008000000 */
[----:B------:R2:W-:Y:S01]  /*85f0*/  UTMASTG.5D.IM2COL [UR8], [UR4] ;  /* 0x00000008040073b5 */ /* 0x0005e20008060000 */
[----:B------:R0:W-:Y:S01]  /*8600*/  UTMACMDFLUSH ;  /* 0x00000000000079b7 */ /* 0x0001e20000000000 */
[----:B--2---:R-:W-:Y:S04]  /*8610*/  DEPBAR.LE SB0, 0x1 ;  /* 0x000080400000791a */ /* 0x004fe80000000000 */
.L_x_129:
[----:B------:R-:W-:Y:S05]  /*8620*/  BSYNC.RECONVERGENT B0 ;  /* 0x0000000000007941 */ /* 0x000fea0003800200 */
.L_x_128:
[----:B------:R-:W-:Y:S01]  /*8630*/  BAR.SYNC.DEFER_BLOCKING 0x1, 0x80 ;  /* 0x0042000000007b1d */ /* 0x000fe20000010000 */
[----:B------:R-:W-:Y:S04]  /*8640*/  UIADD3 UR4, UPT, UPT, UR47, 0x1, URZ ;  /* 0x000000012f047890 */ /* 0x000fe8000fffe0ff */
[----:B------:R-:W-:Y:S04]  /*8650*/  UISETP.NE.AND UP0, UPT, UR4, 0x4, UPT ;  /* 0x000000040400788c */ /* 0x000fe8000bf05270 */
[----:B------:R-:W-:Y:S01]  /*8660*/  USEL UR45, UR4, URZ, UP0 ;  /* 0x000000ff042d7287 */ /* 0x000fe20008000000 */
[----:B------:R2:W-:Y:S01]  /*8670*/  @P6 SYNCS.ARRIVE.TRANS64.RED.A1T0 RZ, [R0+URZ], RZ ;  /* 0x000000ff00ff69a7 */ /* 0x0005e200081004ff */
[----:B------:R-:W-:Y:S01]  /*8680*/  BSSY B1, `(.L_x_130) ;  /* 0x0000013000017945 */ /* 0x000fe20003800000 */
[----:B------:R-:W3:Y:S02]  /*8690*/  @P6 SYNCS.PHASECHK.TRANS64.TRYWAIT P0, [R2+URZ+0xd0], R3 ;  /* 0x0000d003020065a7 */ /* 0x000ee400080011ff */
[----:B---3--:R-:W-:Y:S01]  /*86a0*/  @P6 SEL R69, RZ, 0x1, !P0 ;  /* 0x00000001ff456807 */ /* 0x008fe20004000000 */
[----:B--2---:R-:W-:Y:S06]  /*86b0*/  @!P6 BRA `(.L_x_131) ;  /* 0x00000000003ce947 */ /* 0x004fec0003800000 */
[----:B------:R-:W-:Y:S01]  /*86c0*/  ISETP.NE.AND P1, PT, R70, RZ, PT ;  /* 0x000000ff4600720c */ /* 0x000fe20003f25270 */
[----:B------:R-:W-:Y:S01]  /*86d0*/  BSSY B0, `(.L_x_132) ;  /* 0x0000009000007945 */ /* 0x000fe20003800000 */
[----:B------:R-:W-:Y:S11]  /*86e0*/  ISETP.NE.AND P0, PT, R69, RZ, PT ;  /* 0x000000ff4500720c */ /* 0x000ff60003f05270 */
[----:B------:R-:W-:Y:S05]  /*86f0*/  @P1 IMAD R3, R26, 0x1000, R67 ;  /* 0x000010001a031824 */ /* 0x000fea00078e0243 */
[----:B------:R-:W-:Y:S05]  /*8700*/  @P1 IADD3 R0, PT, PT, R3, UR44, RZ ;  /* 0x0000002c03001c10 */ /* 0x000fea000fffe0ff */
[----:B------:R-:W-:Y:S01]  /*8710*/  @P1 IMAD.IADD R0, R72, 0x1, R0 ;  /* 0x0000000148001824 */ /* 0x000fe200078e0200 */
[----:B------:R-:W-:Y:S06]  /*8720*/  @P0 BRA `(.L_x_133) ;  /* 0x00000000000c0947 */ /* 0x000fec0003800000 */
[----:B------:R-:W-:Y:S04]  /*8730*/  SHF.L.U32 R4, R53, 0x1f, RZ ;  /* 0x0000001f35047819 */ /* 0x000fe800000006ff */
[----:B------:R-:W2:Y:S02]  /*8740*/  SYNCS.PHASECHK.TRANS64.TRYWAIT P0, [R2+URZ+0xd0], R4 ;  /* 0x0000d004020075a7 */ /* 0x000ea400080011ff */
[----:B--2---:R-:W-:Y:S05]  /*8750*/  @!P0 BRA `(.L_x_134) ;  /* 0x0000002000788947 */ /* 0x004fea0003800000 */
.L_x_133:
[----:B------:R-:W-:Y:S05]  /*8760*/  BSYNC B0 ;  /* 0x0000000000007941 */ /* 0x000fea0003800000 */
.L_x_132:
[----:B------:R-:W-:Y:S02]  /*8770*/  ISETP.NE.AND P0, PT, R70, RZ, PT ;  /* 0x000000ff4600720c */ /* 0x000fe40003f05270 */
[----:B------:R-:W-:Y:S11]  /*8780*/  IADD3 R26, PT, PT, R26, 0x1, RZ ;  /* 0x000000011a1a7810 */ /* 0x000ff60007ffe0ff */
[----:B------:R3:W4:Y:S04]  /*8790*/  @P0 LDS.128 R28, [R3+UR44+0x200] ;  /* 0x0002002c031c0984 */ /* 0x0007280008000c00 */
[----:B------:R3:W1:Y:S02]  /*87a0*/  @P0 LDS.128 R36, [R0+0x200] ;  /* 0x0002000000240984 */ /* 0x0006640000000c00 */
.L_x_131:
[----:B------:R-:W-:Y:S05]  /*87b0*/  BSYNC B1 ;  /* 0x0000000000017941 */ /* 0x000fea0003800000 */
.L_x_130:
[----:B---3--:R-:W-:Y:S05]  /*87c0*/  VIADD R0, R25, 0x20 ;  /* 0x0000002019007836 */ /* 0x008fea0000000000 */
[----:B------:R-:W-:Y:S04]  /*87d0*/  SHF.R.U32.HI R0, RZ, 0x15, R0 ;  /* 0x00000015ff007819 */ /* 0x000fe80000011600 */
[----:B------:R-:W-:Y:S11]  /*87e0*/  LOP3.LUT P0, RZ, R0, 0x3, R46, 0x48, !PT ;  /* 0x0000000300ff7812 */ /* 0x000ff6000780482e */
[----:B------:R-:W-:Y:S02]  /*87f0*/  @!UPT UIADD3 URZ, UPT, UPT, URZ, URZ, URZ ;  /* 0x000000fffffff290 */ /* 0x000fe4000fffe0ff */
[----:B------:R-:W-:Y:S05]  /*8800*/  @!P0 BRA `(.L_x_135) ;  /* 0x0000000000408947 */ /* 0x000fea0003800000 */
[----:B------:R-:W3:Y:S01]  /*8810*/  LDCU.64 UR8, c[0x4][0x70] ;  /* 0x01000e00ff0877ac */ /* 0x000ee20008000a00 */
[----:B------:R-:W-:Y:S01]  /*8820*/  MOV R3, 0x0 ;  /* 0x0000000000037802 */ /* 0x000fe20000000f00 */
[----:B------:R-:W-:Y:S02]  /*8830*/  HFMA2 R12, -RZ, RZ, 0, 5.9604644775390625e-08 ;  /* 0x00000001ff0c7431 */ /* 0x000fe400000001ff */
[----:B-1----:R-:W-:Y:S02]  /*8840*/  IMAD.MOV.U32 R8, RZ, RZ, 0x192 ;  /* 0x00000192ff087424 */ /* 0x002fe400078e00ff */
[----:B------:R-:W-:Y:S01]  /*8850*/  IMAD.MOV.U32 R13, RZ, RZ, RZ ;  /* 0x000000ffff0d7224 */ /* 0x000fe200078e00ff */
[----:B------:R-:W1:Y:S01]  /*8860*/  LDCU.64 UR6, c[0x4][0x78] ;  /* 0x01000f00ff0677ac */ /* 0x000e620008000a00 */
[----:B--2---:R-:W2:Y:S01]  /*8870*/  LDC.64 R2, c[0x4][R3] ;  /* 0x0100000003027b82 */ /* 0x004ea20000000a00 */
[----:B------:R-:W5:Y:S01]  /*8880*/  LDCU.64 UR4, c[0x4][0x10] ;  /* 0x01000200ff0477ac */ /* 0x000f620008000a00 */
[----:B---3--:R-:W-:Y:S01]  /*8890*/  MOV R5, UR9 ;  /* 0x0000000900057c02 */ /* 0x008fe20008000f00 */
[----:B------:R-:W-:Y:S01]  /*88a0*/  IMAD.U32 R4, RZ, RZ, UR8 ;  /* 0x00000008ff047e24 */ /* 0x000fe2000f8e00ff */
[----:B-1----:R-:W-:Y:S01]  /*88b0*/  MOV R7, UR7 ;  /* 0x0000000700077c02 */ /* 0x002fe20008000f00 */
[----:B------:R-:W-:Y:S01]  /*88c0*/  IMAD.U32 R6, RZ, RZ, UR6 ;  /* 0x00000006ff067e24 */ /* 0x000fe2000f8e00ff */
[----:B-----5:R-:W-:Y:S01]  /*88d0*/  MOV R11, UR5 ;  /* 0x00000005000b7c02 */ /* 0x020fe20008000f00 */
[----:B------:R-:W-:Y:S02]  /*88e0*/  IMAD.U32 R10, RZ, RZ, UR4 ;  /* 0x00000004ff0a7e24 */ /* 0x000fe4000f8e00ff */
[----:B------:R-:W-:Y:S07]  /*88f0*/  LEPC R20, `(.L_x_135) ;  /* 0x000000001014794e */ /* 0x000fee0000000000 */
[----:B--2-4-:R-:W-:Y:S05]  /*8900*/  CALL.ABS.NOINC R2 ;  /* 0x0000000002007343 */ /* 0x014fea0003c00000 */
.L_x_135:
[----:B------:R-:W-:Y:S01]  /*8910*/  ISETP.NE.AND P6, PT, R66, RZ, PT ;  /* 0x000000ff4200720c */ /* 0x000fe20003fc5270 */
[----:B------:R-:W-:Y:S05]  /*8920*/  WARPSYNC.ALL ;  /* 0x0000000000007948 */ /* 0x000fea0003800000 */
[----:B------:R-:W-:Y:S01]  /*8930*/  R2UR UR4, R25 ;  /* 0x00000000190472ca */ /* 0x000fe200000e0000 */
[--C-:B----4-:R-:W-:Y:S01]  /*8940*/  HADD2.F32 R3, -RZ, R28.reuse.H0_H0 ;  /* 0x2000001cff037230 */ /* 0x110fe20000004100 */
[----:B------:R-:W-:Y:S01]  /*8950*/  ISETP.NE.AND P0, PT, R55, RZ, PT ;  /* 0x000000ff3700720c */ /* 0x000fe20003f05270 */
[--C-:B------:R-:W-:Y:S01]  /*8960*/  HADD2.F32 R20, -RZ, R29.reuse.H0_H0 ;  /* 0x2000001dff147230 */ /* 0x100fe20000004100 */
[----:B------:R-:W-:Y:S01]  /*8970*/  BSSY.RECONVERGENT B0, `(.L_x_136) ;  /* 0x0000058000007945 */ /* 0x000fe20003800200 */
[----:B------:R-:W-:Y:S08]  /*8980*/  HADD2.F32 R21, -RZ, R29.H1_H1 ;  /* 0x3000001dff157230 */ /* 0x000ff00000004100 */
[----:B-12---:R-:W1:Y:S02]  /*8990*/  LDTM.x16 R4, tmem[UR4+0x20] ;  /* 0x00002004000479ee */ /* 0x006e640008240000 */
        /* <DEDUP_REMOVED lines=9> */
[----:B------:R-:W-:Y:S01]  /*8a30*/  FMUL R12, R24, R16 ;  /* 0x00000010180c7220 */ /* 0x000fe20000400000 */
[--C-:B------:R-:W-:Y:S01]  /*8a40*/  HADD2.F32 R16, -RZ, R30.reuse.H0_H0 ;  /* 0x2000001eff107230 */ /* 0x100fe20000004100 */
[----:B------:R-:W-:Y:S01]  /*8a50*/  F2FP.F16.F32.PACK_AB R32, R2, R0 ;  /* 0x000000000220723e */ /* 0x000fe200000000ff */
[----:B------:R-:W-:Y:S02]  /*8a60*/  HADD2.F32 R0, -RZ, R30.H1_H1 ;  /* 0x3000001eff007230 */ /* 0x000fe40000004100 */
[C---:B------:R-:W-:Y:S01]  /*8a70*/  FFMA R3, R27.reuse, R20, R3 ;  /* 0x000000141b037223 */ /* 0x040fe20000000003 */
[C---:B------:R-:W-:Y:S01]  /*8a80*/  FMUL R5, R24.reuse, R9 ;  /* 0x0000000918057220 */ /* 0x040fe20000400000 */
[--C-:B------:R-:W-:Y:S02]  /*8a90*/  HADD2.F32 R2, -RZ, R31.reuse.H0_H0 ;  /* 0x2000001fff027230 */ /* 0x100fe40000004100 */
[C---:B------:R-:W-:Y:S01]  /*8aa0*/  FFMA R7, R27.reuse, R21, R7 ;  /* 0x000000151b077223 */ /* 0x040fe20000000007 */
        /* <DEDUP_REMOVED lines=12> */
[C---:B------:R-:W-:Y:S01]  /*8b70*/  FFMA R11, R27.reuse, R16, R11 ;  /* 0x000000101b0b7223 */ /* 0x040fe2000000000b */
        /* <DEDUP_REMOVED lines=35> */
[----:B--2---:R-:W2:Y:S01]  /*8db0*/  FENCE.VIEW.ASYNC.S ;  /* 0x00000000000073c6 */ /* 0x004ea20000000000 */
[----:B------:R-:W-:Y:S01]  /*8dc0*/  @P6 PRMT R0, R71, 0x654, R0 ;  /* 0x0000065447006816 */ /* 0x000fe20000000000 */
[----:B--2---:R-:W-:Y:S06]  /*8dd0*/  BAR.SYNC.DEFER_BLOCKING 0x1, 0x80 ;  /* 0x0042000000007b1d */ /* 0x004fec0000010000 */
        /* <DEDUP_REMOVED lines=17> */
.L_x_137:
[----:B------:R-:W-:Y:S05]  /*8ef0*/  BSYNC.RECONVERGENT B0 ;  /* 0x0000000000007941 */ /* 0x000fea0003800200 */
.L_x_136:
        /* <DEDUP_REMOVED lines=19> */
.L_x_141:
[----:B------:R-:W-:Y:S05]  /*9030*/  BSYNC B0 ;  /* 0x0000000000007941 */ /* 0x000fea0003800000 */
.L_x_140:
[----:B------:R-:W-:Y:S11]  /*9040*/  ISETP.NE.AND P0, PT, R70, RZ, PT ;  /* 0x000000ff4600720c */ /* 0x000ff60003f05270 */
[----:B------:R-:W-:Y:S02]  /*9050*/  @!UPT UIADD3 URZ, UPT, UPT, URZ, URZ, URZ ;  /* 0x000000fffffff290 */ /* 0x000fe4000fffe0ff */
[----:B------:R3:W4:Y:S04]  /*9060*/  @P0 LDS.128 R28, [R26+UR44+0x200] ;  /* 0x0002002c1a1c0984 */ /* 0x0007280008000c00 */
[----:B------:R3:W1:Y:S02]  /*9070*/  @P0 LDS.128 R36, [R72+0x200] ;  /* 0x0002000048240984 */ /* 0x0006640000000c00 */
.L_x_139:
[----:B------:R-:W-:Y:S05]  /*9080*/  BSYNC B1 ;  /* 0x0000000000017941 */ /* 0x000fea0003800000 */
.L_x_138:
[----:B--2---:R-:W-:Y:S05]  /*9090*/  VIADD R0, R25, 0x30 ;  /* 0x0000003019007836 */ /* 0x004fea0000000000 */
[----:B------:R-:W-:Y:S04]  /*90a0*/  SHF.R.U32.HI R0, RZ, 0x15, R0 ;  /* 0x00000015ff007819 */ /* 0x000fe80000011600 */
[----:B------:R-:W-:Y:S11]  /*90b0*/  LOP3.LUT P0, RZ, R0, 0x3, R46, 0x48, !PT ;  /* 0x0000000300ff7812 */ /* 0x000ff6000780482e */
[----:B------:R-:W-:Y:S02]  /*90c0*/  @!UPT UIADD3 URZ, UPT, UPT, URZ, URZ, URZ ;  /* 0x000000fffffff290 */ /* 0x000fe4000fffe0ff */
[----:B------:R-:W-:Y:S05]  /*90d0*/  @!P0 BRA `(.L_x_143) ;  /* 0x0000000000408947 */ /* 0x000fea0003800000 */
[----:B------:R-:W2:Y:S01]  /*90e0*/  LDCU.64 UR8, c[0x4][0x70] ;  /* 0x01000e00ff0877ac */ /* 0x000ea20008000a00 */
[----:B------:R-:W-:Y:S01]  /*90f0*/  MOV R3, 0x0 ;  /* 0x0000000000037802 */ /* 0x000fe20000000f00 */
        /* <DEDUP_REMOVED lines=14> */
.L_x_143:
[----:B------:R-:W-:Y:S01]  /*91e0*/  ISETP.NE.AND P0, PT, R55, RZ, PT ;  /* 0x000000ff3700720c */ /* 0x000fe20003f05270 */
[----:B------:R-:W-:Y:S05]  /*91f0*/  WARPSYNC.ALL ;  /* 0x0000000000007948 */ /* 0x000fea0003800000 */
[----:B------:R-:W-:Y:S01]  /*9200*/  R2UR UR4, R25 ;  /* 0x00000000190472ca */ /* 0x000fe200000e0000 */
[--C-:B----4-:R-:W-:Y:S01]  /*9210*/  HADD2.F32 R20, -RZ, R28.reuse.H0_H0 ;  /* 0x2000001cff147230 */ /* 0x110fe20000004100 */
[----:B------:R-:W-:Y:S01]  /*9220*/  IADD3 R64, PT, PT, R64, 0x140, RZ ;  /* 0x0000014040407810 */ /* 0x000fe20007ffe0ff */
[----:B------:R-:W-:Y:S01]  /*9230*/  HADD2.F32 R21, -RZ, R28.H1_H1 ;  /* 0x3000001cff157230 */ /* 0x000fe20000004100 */
[----:B------:R-:W-:Y:S01]  /*9240*/  BSSY.RECONVERGENT B0, `(.L_x_144) ;  /* 0x0000055000007945 */ /* 0x000fe20003800200 */
[--C-:B------:R-:W-:Y:S01]  /*9250*/  HADD2.F32 R25, -RZ, R29.reuse.H0_H0 ;  /* 0x2000001dff197230 */ /* 0x100fe20000004100 */
[----:B------:R-:W-:Y:S01]  /*9260*/  LOP3.LUT R64, R64, 0xfefffff8, RZ, 0xc0, !PT ;  /* 0xfefffff840407812 */ /* 0x000fe200078ec0ff */
[----:B---3--:R-:W-:Y:S02]  /*9270*/  HADD2.F32 R26, -RZ, R29.H1_H1 ;  /* 0x3000001dff1a7230 */ /* 0x008fe40000004100 */
[--C-:B------:R-:W-:Y:S02]  /*9280*/  HADD2.F32 R28, -RZ, R30.reuse.H0_H0 ;  /* 0x2000001eff1c7230 */ /* 0x100fe40000004100 */
[----:B------:R-:W-:Y:S02]  /*9290*/  HADD2.F32 R29, -RZ, R30.H1_H1 ;  /* 0x3000001eff1d7230 */ /* 0x000fe40000004100 */
[----:B-1----:R-:W1:Y:S01]  /*92a0*/  LDTM.x16 R4, tmem[UR4+0x30] ;  /* 0x00003004000479ee */ /* 0x002e620008240000 */
[----:B------:R-:W-:Y:S01]  /*92b0*/  NOP ;  /* 0x0000000000007918 */ /* 0x000fe20000000000 */
[----:B-1----:R1:W-:Y:S01]  /*92c0*/  SYNCS.ARRIVE.TRANS64.RED.A1T0 RZ, [R64+URZ], RZ ;  /* 0x000000ff40ff79a7 */ /* 0x0023e200081004ff */
[--C-:B------:R-:W-:Y:S02]  /*92d0*/  HADD2.F32 R30, -RZ, R31.reuse.H0_H0 ;  /* 0x2000001fff1e7230 */ /* 0x100fe40000004100 */
[----:B------:R-:W-:Y:S02]  /*92e0*/  HADD2.F32 R31, -RZ, R31.H1_H1 ;  /* 0x3000001fff1f7230 */ /* 0x000fe40000004100 */
        /* <DEDUP_REMOVED lines=8> */
[C---:B------:R-:W-:Y:S01]  /*9370*/  FMUL R4, R24.reuse, R4 ;  /* 0x0000000418047220 */ /* 0x040fe20000400000 */
[C---:B------:R-:W-:Y:S01]  /*9380*/  FMUL R5, R24.reuse, R5 ;  /* 0x0000000518057220 */ /* 0x040fe20000400000 */
[C---:B------:R-:W-:Y:S01]  /*9390*/  FMUL R6, R24.reuse, R6 ;  /* 0x0000000618067220 */ /* 0x040fe20000400000 */
[C---:B------:R-:W-:Y:S01]  /*93a0*/  FMUL R7, R24.reuse, R7 ;  /* 0x0000000718077220 */ /* 0x040fe20000400000 */
[C---:B------:R-:W-:Y:S01]  /*93b0*/  FFMA R4, R27.reuse, R20, R4 ;  /* 0x000000141b047223 */ /* 0x040fe20000000004 */
        /* <DEDUP_REMOVED lines=15> */
[C---:B------:R-:W-:Y:S01]  /*94b0*/  FMUL R12, R24.reuse, R16 ;  /* 0x00000010180c7220 */ /* 0x040fe20000400000 */
[C---:B------:R-:W-:Y:S01]  /*94c0*/  FFMA R0, R27.reuse, R32, R0 ;  /* 0x000000201b007223 */ /* 0x040fe20000000000 */
[C---:B------:R-:W-:Y:S01]  /*94d0*/  FMUL R13, R24.reuse, R17 ;  /* 0x00000011180d7220 */ /* 0x040fe20000400000 */
[----:B------:R-:W-:Y:S01]  /*94e0*/  FFMA R2, R27, R33, R2 ;  /* 0x000000211b027223 */ /* 0x000fe20000000002 */
[----:B------:R-:W-:Y:S01]  /*94f0*/  F2FP.F16.F32.PACK_AB R4, R5, R4 ;  /* 0x000000040504723e */ /* 0x000fe200000000ff */
[C---:B------:R-:W-:Y:S01]  /*9500*/  FMUL R14, R24.reuse, R18 ;  /* 0x00000012180e7220 */ /* 0x040fe20000400000 */
[----:B------:R-:W-:Y:S01]  /*9510*/  FFMA R3, R27, R34, R3 ;  /* 0x000000221b037223 */ /* 0x000fe20000000003 */
[----:B------:R-:W-:Y:S01]  /*9520*/  F2FP.F16.F32.PACK_AB R5, R7, R6 ;  /* 0x000000060705723e */ /* 0x000fe200000000ff */
[----:B------:R-:W-:Y:S01]  /*9530*/  FFMA R15, R27, R35, R15 ;  /* 0x000000231b0f7223 */ /* 0x000fe2000000000f */
[----:B------:R-:W-:Y:S01]  /*9540*/  FMUL R19, R24, R19 ;  /* 0x0000001318137220 */ /* 0x000fe20000400000 */
[----:B------:R-:W-:Y:S01]  /*9550*/  F2FP.F16.F32.PACK_AB R6, R9, R8 ;  /* 0x000000080906723e */ /* 0x000fe200000000ff */
[----:B------:R-:W-:Y:S01]  /*9560*/  FFMA R12, R27, R36, R12 ;  /* 0x000000241b0c7223 */ /* 0x000fe2000000000c */
[----:B------:R-:W-:Y:S01]  /*9570*/  F2FP.F16.F32.PACK_AB R7, R11, R10 ;  /* 0x0000000a0b07723e */ /* 0x000fe200000000ff */
[C---:B------:R-:W-:Y:S01]  /*9580*/  FFMA R13, R27.reuse, R37, R13 ;  /* 0x000000251b0d7223 */ /* 0x040fe2000000000d */
[C---:B------:R-:W-:Y:S01]  /*9590*/  FFMA R14, R27.reuse, R38, R14 ;  /* 0x000000261b0e7223 */ /* 0x040fe2000000000e */
[----:B------:R-:W-:Y:S01]  /*95a0*/  FFMA R19, R27, R39, R19 ;  /* 0x000000271b137223 */ /* 0x000fe20000000013 */
[----:B------:R-:W-:Y:S01]  /*95b0*/  F2FP.F16.F32.PACK_AB R16, R2, R0 ;  /* 0x000000000210723e */ /* 0x000fe200000000ff */
[----:B------:R1:W-:Y:S01]  /*95c0*/  STS.128 [R67+UR44+0x3200], R4 ;  /* 0x0032000443007988 */ /* 0x0003e20008000c2c */
        /* <DEDUP_REMOVED lines=28> */
.L_x_145:
[----:B------:R-:W-:Y:S05]  /*9790*/  BSYNC.RECONVERGENT B0 ;  /* 0x0000000000007941 */ /* 0x000fea0003800200 */
.L_x_144:
[----:B------:R-:W-:Y:S01]  /*97a0*/  BAR.SYNC.DEFER_BLOCKING 0x1, 0x80 ;  /* 0x0042000000007b1d */ /* 0x000fe20000010000 */
[----:B------:R-:W-:Y:S01]  /*97b0*/  UISETP.NE.AND UP0, UPT, UR49, -0x4, UPT ;  /* 0xfffffffc3100788c */ /* 0x000fe2000bf05270 */
[----:B------:R-:W-:Y:S08]  /*97c0*/  IADD3 R22, PT, PT, R22, 0x1, RZ ;  /* 0x0000000116167810 */ /* 0x000ff00007ffe0ff */
[----:B------:R-:W-:Y:S05]  /*97d0*/  BRA.U !UP0, `(.L_x_146) ;  /* 0x0000000108247547 */ /* 0x000fea000b800000 */
[----:B------:R-:W-:Y:S01]  /*97e0*/  ISETP.NE.AND P0, PT, R66, RZ, PT ;  /* 0x000000ff4200720c */ /* 0x000fe20003f05270 */
[----:B------:R-:W-:Y:S01]  /*97f0*/  IMAD.U32 R0, RZ, RZ, UR47 ;  /* 0x0000002fff007e24 */ /* 0x000fe2000f8e00ff */
[----:B------:R-:W-:Y:S04]  /*9800*/  UIADD3 UR4, UPT, UPT, UR47, 0x1, URZ ;  /* 0x000000012f047890 */ /* 0x000fe8000fffe0ff */
[----:B------:R-:W-:Y:S04]  /*9810*/  UISETP.NE.AND UP0, UPT, UR4, 0x4, UPT ;  /* 0x000000040400788c */ /* 0x000fe8000bf05270 */
[----:B------:R-:W-:Y:S03]  /*9820*/  USEL UR47, UR4, URZ, UP0 ;  /* 0x000000ff042f7287 */ /* 0x000fe60008000000 */
[----:B------:R-:W-:Y:S05]  /*9830*/  @P0 LEA R0, R0, UR44, 0x3 ;  /* 0x0000002c00000c11 */ /* 0x000fea000f8e18ff */
[----:B------:R-:W-:Y:S05]  /*9840*/  @P0 VIADD R0, R0, 0xf0 ;  /* 0x000000f000000836 */ /* 0x000fea0000000000 */
[----:B------:R-:W-:Y:S04]  /*9850*/  @P0 PRMT R0, R71, 0x654, R0 ;  /* 0x0000065447000816 */ /* 0x000fe80000000000 */
[----:B------:R2:W-:Y:S03]  /*9860*/  @P0 SYNCS.ARRIVE.TRANS64.RED.A1T0 RZ, [R0+URZ], RZ ;  /* 0x000000ff00ff09a7 */ /* 0x0005e600081004ff */
.L_x_146:
[----:B------:R-:W-:Y:S01]  /*9870*/  R2UR UR5, R47 ;  /* 0x000000002f0572ca */ /* 0x000fe200000e0000 */
[----:B------:R-:W-:Y:S01]  /*9880*/  UISETP.NE.AND UP0, UPT, UR58, URZ, UPT ;  /* 0x000000ff3a00728c */ /* 0x000fe2000bf05270 */
[----:B------:R-:W-:Y:S01]  /*9890*/  R2UR UR4, R48 ;  /* 0x00000000300472ca */ /* 0x000fe200000e0000 */
[----:B------:R-:W-:Y:S01]  /*98a0*/  UIADD3 UR49, UPT, UPT, UR49, 0x4, URZ ;  /* 0x0000000431317890 */ /* 0x000fe2000fffe0ff */
[C---:B------:R-:W-:Y:S01]  /*98b0*/  ISETP.NE.AND P0, PT, R22.reuse, 0x2, PT ;  /* 0x000000021600780c */ /* 0x040fe20003f05270 */
[----:B------:R-:W-:Y:S01]  /*98c0*/  UMOV UR48, UR59 ;  /* 0x0000003b00307c82 */ /* 0x000fe20008000000 */
[----:B------:R-:W-:Y:S02]  /*98d0*/  LOP3.LUT R51, R51, 0x1, RZ, 0x3c, !PT ;  /* 0x0000000133337812 */ /* 0x000fe400078e3cff */
[----:B--2---:R-:W-:Y:S02]  /*98e0*/  SEL R0, RZ, 0x1, P0 ;  /* 0x00000001ff007807 */ /* 0x004fe40000000000 */
[----:B------:R-:W-:Y:S02]  /*98f0*/  SEL R22, R22, RZ, P0 ;  /* 0x000000ff16167207 */ /* 0x000fe40000000000 */
[----:B------:R-:W-:Y:S01]  /*9900*/  LOP3.LUT R52, R52, R0, RZ, 0x3c, !PT ;  /* 0x0000000034347212 */ /* 0x000fe200078e3cff */
[----:B------:R-:W-:Y:S02]  /*9910*/  UIADD3 UR19, UPT, UPT, UR36, UR5, URZ ;  /* 0x0000000524137290 */ /* 0x000fe4000fffe0ff */
[----:B------:R-:W-:Y:S01]  /*9920*/  UIADD3 UR45, UPT, UPT, UR37, UR4, URZ ;  /* 0x00000004252d7290 */ /* 0x000fe2000fffe0ff */
[----:B------:R-:W-:Y:S11]  /*9930*/  BRA.U UP0, `(.L_x_147) ;  /* 0xffffffc900e87547 */ /* 0x000ff6000b83ffff */
[----:B------:R-:W-:-:S13]  /*9940*/  R2UR UR4, R49 ;  /* 0x00000000310472ca */ /* 0x000fda00000e0000 */
[----:B------:R-:W-:-:S09]  /*9950*/  UISETP.NE.AND UP0, UPT, UR4, URZ, UPT ;  /* 0x000000ff0400728c */ /* 0x000fd2000bf05270 */
[----:B------:R-:W-:Y:S05]  /*9960*/  BRA.U !UP0, `(.L_x_148) ;  /* 0x0000000108487547 */ /* 0x000fea000b800000 */
[----:B------:R-:W2:Y:S02]  /*9970*/  LDCU.64 UR4, c[0x0][0x990] ;  /* 0x00013200ff0477ac */ /* 0x000ea40008000a00 */
[----:B--2---:R-:W-:-:S04]  /*9980*/  UISETP.NE.U32.AND UP0, UPT, UR4, URZ, UPT ;  /* 0x000000ff0400728c */ /* 0x004fc8000bf05070 */
[----:B------:R-:W-:-:S09]  /*9990*/  UISETP.NE.AND.EX UP0, UPT, UR5, URZ, UPT, UP0 ;  /* 0x000000ff0500728c */ /* 0x000fd2000bf05300 */
[----:B------:R-:W-:Y:S05]  /*99a0*/  BRA.U UP0, `(.L_x_149) ;  /* 0x00000001000c7547 */ /* 0x000fea000b800000 */
[----:B------:R-:W-:-:S13]  /*99b0*/  FSETP.NEU.AND P0, PT, R27, RZ, PT ;  /* 0x000000ff1b00720b */ /* 0x000fda0003f0d000 */
[----:B------:R-:W-:Y:S05]  /*99c0*/  @!P0 EXIT ;  /* 0x000000000000894d */ /* 0x000fea0003800000 */
[----:B------:R-:W-:Y:S05]  /*99d0*/  BRA `(.L_x_148) ;  /* 0x00000000002c7947 */ /* 0x000fea0003800000 */
.L_x_149:
[----:B------:R-:W-:Y:S01]  /*99e0*/  ISETP.NE.AND P0, PT, R65, RZ, PT ;  /* 0x000000ff4100720c */ /* 0x000fe20003f05270 */
[----:B------:R-:W-:-:S12]  /*99f0*/  BSSY.RECONVERGENT B0, `(.L_x_148) ;  /* 0x0000009000007945 */ /* 0x000fd80003800200 */
[----:B------:R-:W-:Y:S05]  /*9a00*/  @P0 BRA `(.L_x_150) ;  /* 0x0000000000140947 */ /* 0x000fea0003800000 */
[----:B------:R-:W2:Y:S02]  /*9a10*/  LDCU.64 UR4, c[0x0][0x988] ;  /* 0x00013100ff0477ac */ /* 0x000ea40008000a00 */
[----:B--2---:R-:W-:-:S04]  /*9a20*/  ISETP.NE.U32.AND P0, PT, RZ, UR4, PT ;  /* 0x00000004ff007c0c */ /* 0x004fc8000bf05070 */
[----:B------:R-:W-:-:S13]  /*9a30*/  ISETP.NE.AND.EX P0, PT, RZ, UR5, PT, P0 ;  /* 0x00000005ff007c0c */ /* 0x000fda000bf05300 */
[----:B------:R-:W-:Y:S05]  /*9a40*/  @!P0 EXIT ;  /* 0x000000000000894d */ /* 0x000fea0003800000 */
[----:B------:R-:W-:Y:S05]  /*9a50*/  BRA `(.L_x_151) ;  /* 0x0000000000087947 */ /* 0x000fea0003800000 */
.L_x_150:
[----:B------:R-:W-:-:S13]  /*9a60*/  FSETP.NEU.AND P0, PT, R27, RZ, PT ;  /* 0x000000ff1b00720b */ /* 0x000fda0003f0d000 */
[----:B------:R-:W-:Y:S05]  /*9a70*/  @!P0 EXIT ;  /* 0x000000000000894d */ /* 0x000fea0003800000 */
.L_x_151:
[----:B------:R-:W-:Y:S05]  /*9a80*/  BSYNC.RECONVERGENT B0 ;  /* 0x0000000000007941 */ /* 0x000fea0003800200 */
.L_x_148:
[----:B------:R-:W2:Y:S01]  /*9a90*/  S2UR UR5, SR_CgaCtaId ;  /* 0x00000000000579c3 */ /* 0x000ea20000008800 */
[----:B------:R-:W-:Y:S01]  /*9aa0*/  ULEA UR4, UR47, UR44, 0x3 ;  /* 0x0000002c2f047291 */ /* 0x000fe2000f8e18ff */
[----:B------:R-:W-:-:S04]  /*9ab0*/  DEPBAR.LE SB0, 0x0 ;  /* 0x000080000000791a */ /* 0x000fc80000000000 */
[----:B------:R-:W-:-:S04]  /*9ac0*/  UIADD3 UR4, UPT, UPT, UR4, 0xf0, URZ ;  /* 0x000000f004047890 */ /* 0x000fc8000fffe0ff */
[----:B--2---:R-:W-:-:S09]  /*9ad0*/  UPRMT UR4, UR5, 0x654, UR4 ;  /* 0x0000065405047896 */ /* 0x004fd20008000004 */
[----:B------:R-:W-:Y:S01]  /*9ae0*/  SYNCS.ARRIVE.TRANS64.RED.A1T0 RZ, [UR4], RZ ;  /* 0x000000ffffff79a7 */ /* 0x000fe20008100404 */
[----:B------:R-:W-:Y:S05]  /*9af0*/  EXIT ;  /* 0x000000000000794d */ /* 0x000fea0003800000 */
.L_x_25:
[----:B------:R-:W-:Y:S07]  /*9b00*/  MOV R0, UR9 ;  /* 0x0000000900007c02 */ /* 0x000fee0008000f00 */
.L_x_152:
[----:B--2---:R2:W3:Y:S02]  /*9b10*/  SYNCS.PHASECHK.TRANS64.TRYWAIT P0, [R0+URZ+0x68], R4 ;  /* 0x00006804000075a7 */ /* 0x0044e400080011ff */
[----:B---3--:R-:W-:Y:S05]  /*9b20*/  @!P0 NANOSLEEP.SYNCS 0x989680 ;  /* 0x009896800000895d */ /* 0x008fea0003900000 */
[----:B------:R-:W3:Y:S02]  /*9b30*/  @!P0 SYNCS.PHASECHK.TRANS64 P0, [R0+URZ+0x68], R4 ;  /* 0x00006804000085a7 */ /* 0x000ee400080010ff */
[----:B---3--:R-:W-:Y:S05]  /*9b40*/  @!P0 BRA `(.L_x_152) ;  /* 0xfffffffc00f08947 */ /* 0x008fea000383ffff */
[----:B------:R-:W-:Y:S05]  /*9b50*/  BRA `(.L_x_24) ;  /* 0xffffff8000707947 */ /* 0x000fea000383ffff */
.L_x_32:
[----:B------:R-:W-:Y:S07]  /*9b60*/  MOV R0, UR9 ;  /* 0x0000000900007c02 */ /* 0x000fee0008000f00 */
.L_x_153:
[----:B-1----:R1:W2:Y:S02]  /*9b70*/  SYNCS.PHASECHK.TRANS64.TRYWAIT P0, [R0+URZ+0x68], R4 ;  /* 0x00006804000075a7 */ /* 0x0022a400080011ff */
[----:B--2---:R-:W-:Y:S05]  /*9b80*/  @!P0 NANOSLEEP.SYNCS 0x989680 ;  /* 0x009896800000895d */ /* 0x004fea0003900000 */
[----:B------:R-:W2:Y:S02]  /*9b90*/  @!P0 SYNCS.PHASECHK.TRANS64 P0, [R0+URZ+0x68], R4 ;  /* 0x00006804000085a7 */ /* 0x000ea400080010ff */
[----:B--2---:R-:W-:Y:S05]  /*9ba0*/  @!P0 BRA `(.L_x_153) ;  /* 0xfffffffc00f08947 */ /* 0x004fea000383ffff */
[----:B------:R-:W-:Y:S05]  /*9bb0*/  BRA `(.L_x_31) ;  /* 0xffffff8800107947 */ /* 0x000fea000383ffff */
.L_x_37:
[----:B-1----:R-:W-:-:S07]  /*9bc0*/  MOV R0, UR36 ;  /* 0x0000002400007c02 */ /* 0x002fce0008000f00 */
.L_x_154:
[----:B-1----:R1:W2:Y:S02]  /*9bd0*/  SYNCS.PHASECHK.TRANS64.TRYWAIT P0, [R0+URZ+0x120], R3 ;  /* 0x00012003000075a7 */ /* 0x0022a400080011ff */
[----:B--2---:R-:W-:Y:S05]  /*9be0*/  @!P0 NANOSLEEP.SYNCS 0x989680 ;  /* 0x009896800000895d */ /* 0x004fea0003900000 */
[----:B------:R-:W2:Y:S02]  /*9bf0*/  @!P0 SYNCS.PHASECHK.TRANS64 P0, [R0+URZ+0x120], R3 ;  /* 0x00012003000085a7 */ /* 0x000ea400080010ff */
[----:B--2---:R-:W-:Y:S05]  /*9c00*/  @!P0 BRA `(.L_x_154) ;  /* 0xfffffffc00f08947 */ /* 0x004fea000383ffff */
[----:B------:R-:W-:Y:S05]  /*9c10*/  BRA `(.L_x_155) ;  /* 0xffffff8800f07947 */ /* 0x000fea000383ffff */
.L_x_41:
[----:B------:R-:W-:-:S07]  /*9c20*/  MOV R0, UR4 ;  /* 0x0000000400007c02 */ /* 0x000fce0008000f00 */
.L_x_156:
[----:B-1----:R1:W2:Y:S02]  /*9c30*/  SYNCS.PHASECHK.TRANS64.TRYWAIT P0, [R0+URZ], R2 ;  /* 0x00000002000075a7 */ /* 0x0022a400080011ff */
[----:B--2---:R-:W-:Y:S05]  /*9c40*/  @!P0 NANOSLEEP.SYNCS 0x989680 ;  /* 0x009896800000895d */ /* 0x004fea0003900000 */
[----:B------:R-:W2:Y:S02]  /*9c50*/  @!P0 SYNCS.PHASECHK.TRANS64 P0, [R0+URZ], R2 ;  /* 0x00000002000085a7 */ /* 0x000ea400080010ff */
[----:B--2---:R-:W-:Y:S05]  /*9c60*/  @!P0 BRA `(.L_x_156) ;  /* 0xfffffffc00f08947 */ /* 0x004fea000383ffff */
[----:B------:R-:W-:Y:S05]  /*9c70*/  BRA `(.L_x_157) ;  /* 0xffffff9000887947 */ /* 0x000fea000383ffff */
.L_x_42:
[----:B------:R-:W-:-:S07]  /*9c80*/  MOV R0, UR5 ;  /* 0x0000000500007c02 */ /* 0x000fce0008000f00 */
.L_x_158:
[----:B-1----:R1:W2:Y:S02]  /*9c90*/  SYNCS.PHASECHK.TRANS64.TRYWAIT P0, [R0+URZ], R2 ;  /* 0x00000002000075a7 */ /* 0x0022a400080011ff */
[----:B--2---:R-:W-:Y:S05]  /*9ca0*/  @!P0 NANOSLEEP.SYNCS 0x989680 ;  /* 0x009896800000895d */ /* 0x004fea0003900000 */
[----:B------:R-:W2:Y:S02]  /*9cb0*/  @!P0 SYNCS.PHASECHK.TRANS64 P0, [R0+URZ], R2 ;  /* 0x00000002000085a7 */ /* 0x000ea400080010ff */
[----:B--2---:R-:W-:Y:S05]  /*9cc0*/  @!P0 BRA `(.L_x_158) ;  /* 0xfffffffc00f08947 */ /* 0x004fea000383ffff */
[----:B------:R-:W-:Y:S05]  /*9cd0*/  BRA `(.L_x_159) ;  /* 0xffffff9000987947 */ /* 0x000fea000383ffff */
.L_x_43:
[----:B------:R-:W-:-:S07]  /*9ce0*/  MOV R0, UR5 ;  /* 0x0000000500007c02 */ /* 0x000fce0008000f00 */
.L_x_160:
[----:B-1----:R1:W2:Y:S02]  /*9cf0*/  SYNCS.PHASECHK.TRANS64.TRYWAIT P0, [R0+URZ], R2 ;  /* 0x00000002000075a7 */ /* 0x0022a400080011ff */
[----:B--2---:R-:W-:Y:S05]  /*9d00*/  @!P0 NANOSLEEP.SYNCS 0x989680 ;  /* 0x009896800000895d */ /* 0x004fea0003900000 */
[----:B------:R-:W2:Y:S02]  /*9d10*/  @!P0 SYNCS.PHASECHK.TRANS64 P0, [R0+URZ], R2 ;  /* 0x00000002000085a7 */ /* 0x000ea400080010ff */
[----:B--2---:R-:W-:Y:S05]  /*9d20*/  @!P0 BRA `(.L_x_160) ;  /* 0xfffffffc00f08947 */ /* 0x004fea000383ffff */
[----:B------:R-:W-:Y:S05]  /*9d30*/  BRA `(.L_x_161) ;  /* 0xffffff9000a87947 */ /* 0x000fea000383ffff */
.L_x_44:
[----:B------:R-:W-:-:S07]  /*9d40*/  MOV R0, UR5 ;  /* 0x0000000500007c02 */ /* 0x000fce0008000f00 */
.L_x_162:
[----:B-1----:R1:W2:Y:S02]  /*9d50*/  SYNCS.PHASECHK.TRANS64.TRYWAIT P0, [R0+URZ], R2 ;  /* 0x00000002000075a7 */ /* 0x0022a400080011ff */
[----:B--2---:R-:W-:Y:S05]  /*9d60*/  @!P0 NANOSLEEP.SYNCS 0x989680 ;  /* 0x009896800000895d */ /* 0x004fea0003900000 */
[----:B------:R-:W2:Y:S02]  /*9d70*/  @!P0 SYNCS.PHASECHK.TRANS64 P0, [R0+URZ], R2 ;  /* 0x00000002000085a7 */ /* 0x000ea400080010ff */
[----:B--2---:R-:W-:Y:S05]  /*9d80*/  @!P0 BRA `(.L_x_162) ;  /* 0xfffffffc00f08947 */ /* 0x004fea000383ffff */
[----:B------:R-:W-:Y:S05]  /*9d90*/  BRA `(.L_x_163) ;  /* 0xffffff9000b87947 */ /* 0x000fea000383ffff */
.L_x_45:
[----:B------:R-:W-:-:S07]  /*9da0*/  MOV R0, UR5 ;  /* 0x0000000500007c02 */ /* 0x000fce0008000f00 */
.L_x_164:
[----:B-1----:R1:W2:Y:S02]  /*9db0*/  SYNCS.PHASECHK.TRANS64.TRYWAIT P0, [R0+URZ], R2 ;  /* 0x00000002000075a7 */ /* 0x0022a400080011ff */
[----:B--2---:R-:W-:Y:S05]  /*9dc0*/  @!P0 NANOSLEEP.SYNCS 0x989680 ;  /* 0x009896800000895d */ /* 0x004fea0003900000 */
[----:B------:R-:W2:Y:S02]  /*9dd0*/  @!P0 SYNCS.PHASECHK.TRANS64 P0, [R0+URZ], R2 ;  /* 0x00000002000085a7 */ /* 0x000ea400080010ff */
[----:B--2---:R-:W-:Y:S05]  /*9de0*/  @!P0 BRA `(.L_x_164) ;  /* 0xfffffffc00f08947 */ /* 0x004fea000383ffff */
[----:B------:R-:W-:Y:S05]  /*9df0*/  BRA `(.L_x_165) ;  /* 0xffffff9000c87947 */ /* 0x000fea000383ffff */
.L_x_46:
[----:B------:R-:W-:-:S07]  /*9e00*/  MOV R0, UR5 ;  /* 0x0000000500007c02 */ /* 0x000fce0008000f00 */
.L_x_166:
[----:B-1----:R1:W2:Y:S02]  /*9e10*/  SYNCS.PHASECHK.TRANS64.TRYWAIT P0, [R0+URZ], R2 ;  /* 0x00000002000075a7 */ /* 0x0022a400080011ff */
[----:B--2---:R-:W-:Y:S05]  /*9e20*/  @!P0 NANOSLEEP.SYNCS 0x989680 ;  /* 0x009896800000895d */ /* 0x004fea0003900000 */
[----:B------:R-:W2:Y:S02]  /*9e30*/  @!P0 SYNCS.PHASECHK.TRANS64 P0, [R0+URZ], R2 ;  /* 0x00000002000085a7 */ /* 0x000ea400080010ff */
[----:B--2---:R-:W-:Y:S05]  /*9e40*/  @!P0 BRA `(.L_x_166) ;  /* 0xfffffffc00f08947 */ /* 0x004fea000383ffff */
[----:B------:R-:W-:Y:S05]  /*9e50*/  BRA `(.L_x_167) ;  /* 0xffffff9000d87947 */ /* 0x000fea000383ffff */
.L_x_47:
[----:B------:R-:W-:-:S07]  /*9e60*/  MOV R0, UR5 ;  /* 0x0000000500007c02 */ /* 0x000fce0008000f00 */
.L_x_168:
[----:B-1----:R1:W2:Y:S02]  /*9e70*/  SYNCS.PHASECHK.TRANS64.TRYWAIT P0, [R0+URZ], R2 ;  /* 0x00000002000075a7 */ /* 0x0022a400080011ff */
[----:B--2---:R-:W-:Y:S05]  /*9e80*/  @!P0 NANOSLEEP.SYNCS 0x989680 ;  /* 0x009896800000895d */ /* 0x004fea0003900000 */
[----:B------:R-:W2:Y:S02]  /*9e90*/  @!P0 SYNCS.PHASECHK.TRANS64 P0, [R0+URZ], R2 ;  /* 0x00000002000085a7 */ /* 0x000ea400080010ff */
[----:B--2---:R-:W-:Y:S05]  /*9ea0*/  @!P0 BRA `(.L_x_168) ;  /* 0xfffffffc00f08947 */ /* 0x004fea000383ffff */
[----:B------:R-:W-:Y:S05]  /*9eb0*/  BRA `(.L_x_169) ;  /* 0xffffff9000e87947 */ /* 0x000fea000383ffff */
.L_x_48:
[----:B------:R-:W-:-:S07]  /*9ec0*/  MOV R0, UR5 ;  /* 0x0000000500007c02 */ /* 0x000fce0008000f00 */
.L_x_170:
[----:B-1----:R1:W2:Y:S02]  /*9ed0*/  SYNCS.PHASECHK.TRANS64.TRYWAIT P0, [R0+URZ], R2 ;  /* 0x00000002000075a7 */ /* 0x0022a400080011ff */
[----:B--2---:R-:W-:Y:S05]  /*9ee0*/  @!P0 NANOSLEEP.SYNCS 0x989680 ;  /* 0x009896800000895d */ /* 0x004fea0003900000 */
[----:B------:R-:W2:Y:S02]  /*9ef0*/  @!P0 SYNCS.PHASECHK.TRANS64 P0, [R0+URZ], R2 ;  /* 0x00000002000085a7 */ /* 0x000ea400080010ff */
[----:B--2---:R-:W-:Y:S05]  /*9f00*/  @!P0 BRA `(.L_x_170) ;  /* 0xfffffffc00f08947 */ /* 0x004fea000383ffff */
[----:B------:R-:W-:Y:S05]  /*9f10*/  BRA `(.L_x_171) ;  /* 0xffffff9000f87947 */ /* 0x000fea000383ffff */
.L_x_49:
[----:B------:R-:W-:-:S07]  /*9f20*/  MOV R0, UR5 ;  /* 0x0000000500007c02 */ /* 0x000fce0008000f00 */
.L_x_172:
[----:B-1----:R1:W2:Y:S02]  /*9f30*/  SYNCS.PHASECHK.TRANS64.TRYWAIT P0, [R0+URZ], R2 ;  /* 0x00000002000075a7 */ /* 0x0022a400080011ff */
[----:B--2---:R-:W-:Y:S05]  /*9f40*/  @!P0 NANOSLEEP.SYNCS 0x989680 ;  /* 0x009896800000895d */ /* 0x004fea0003900000 */
[----:B------:R-:W2:Y:S02]  /*9f50*/  @!P0 SYNCS.PHASECHK.TRANS64 P0, [R0+URZ], R2 ;  /* 0x00000002000085a7 */ /* 0x000ea400080010ff */
[----:B--2---:R-:W-:Y:S05]  /*9f60*/  @!P0 BRA `(.L_x_172) ;  /* 0xfffffffc00f08947 */ /* 0x004fea000383ffff */
[----:B------:R-:W-:Y:S05]  /*9f70*/  BRA `(.L_x_173) ;  /* 0xffffff9400087947 */ /* 0x000fea000383ffff */
.L_x_50:
[----:B------:R-:W-:-:S07]  /*9f80*/  MOV R0, UR5 ;  /* 0x0000000500007c02 */ /* 0x000fce0008000f00 */
.L_x_174:
[----:B-1----:R1:W2:Y:S02]  /*9f90*/  SYNCS.PHASECHK.TRANS64.TRYWAIT P0, [R0+URZ], R2 ;  /* 0x00000002000075a7 */ /* 0x0022a400080011ff */
[----:B--2---:R-:W-:Y:S05]  /*9fa0*/  @!P0 NANOSLEEP.SYNCS 0x989680 ;  /* 0x009896800000895d */ /* 0x004fea0003900000 */
[----:B------:R-:W2:Y:S02]  /*9fb0*/  @!P0 SYNCS.PHASECHK.TRANS64 P0, [R0+URZ], R2 ;  /* 0x00000002000085a7 */ /* 0x000ea400080010ff */
[----:B--2---:R-:W-:Y:S05]  /*9fc0*/  @!P0 BRA `(.L_x_174) ;  /* 0xfffffffc00f08947 */ /* 0x004fea000383ffff */
[----:B------:R-:W-:Y:S05]  /*9fd0*/  BRA `(.L_x_175) ;  /* 0xffffff9400187947 */ /* 0x000fea000383ffff */
.L_x_51:
[----:B------:R-:W-:-:S07]  /*9fe0*/  MOV R0, UR5 ;  /* 0x0000000500007c02 */ /* 0x000fce0008000f00 */
.L_x_176:
[----:B-1----:R1:W2:Y:S02]  /*9ff0*/  SYNCS.PHASECHK.TRANS64.TRYWAIT P0, [R0+URZ], R2 ;  /* 0x00000002000075a7 */ /* 0x0022a400080011ff */
[----:B--2---:R-:W-:Y:S05]  /*a000*/  @!P0 NANOSLEEP.SYNCS 0x989680 ;  /* 0x009896800000895d */ /* 0x004fea0003900000 */
[----:B------:R-:W2:Y:S02]  /*a010*/  @!P0 SYNCS.PHASECHK.TRANS64 P0, [R0+URZ], R2 ;  /* 0x00000002000085a7 */ /* 0x000ea400080010ff */
[----:B--2---:R-:W-:Y:S05]  /*a020*/  @!P0 BRA `(.L_x_176) ;  /* 0xfffffffc00f08947 */ /* 0x004fea000383ffff */
[----:B------:R-:W-:Y:S05]  /*a030*/  BRA `(.L_x_177) ;  /* 0xffffff9400287947 */ /* 0x000fea000383ffff */
.L_x_52:
[----:B------:R-:W-:-:S07]  /*a040*/  MOV R0, UR5 ;  /* 0x0000000500007c02 */ /* 0x000fce0008000f00 */
.L_x_178:
[----:B-1----:R1:W2:Y:S02]  /*a050*/  SYNCS.PHASECHK.TRANS64.TRYWAIT P0, [R0+URZ], R2 ;  /* 0x00000002000075a7 */ /* 0x0022a400080011ff */
[----:B--2---:R-:W-:Y:S05]  /*a060*/  @!P0 NANOSLEEP.SYNCS 0x989680 ;  /* 0x009896800000895d */ /* 0x004fea0003900000 */
[----:B------:R-:W2:Y:S02]  /*a070*/  @!P0 SYNCS.PHASECHK.TRANS64 P0, [R0+URZ], R2 ;  /* 0x00000002000085a7 */ /* 0x000ea400080010ff */
[----:B--2---:R-:W-:Y:S05]  /*a080*/  @!P0 BRA `(.L_x_178) ;  /* 0xfffffffc00f08947 */ /* 0x004fea000383ffff */
[----:B------:R-:W-:Y:S05]  /*a090*/  BRA `(.L_x_179) ;  /* 0xffffff9400387947 */ /* 0x000fea000383ffff */
.L_x_55:
[----:B------:R-:W-:-:S07]  /*a0a0*/  MOV R4, UR4 ;  /* 0x0000000400047c02 */ /* 0x000fce0008000f00 */
.L_x_180:
[----:B--2---:R2:W3:Y:S02]  /*a0b0*/  SYNCS.PHASECHK.TRANS64.TRYWAIT P1, [R4+URZ+0x128], R6 ;  /* 0x00012806040075a7 */ /* 0x0044e400080211ff */
[----:B---3--:R-:W-:Y:S05]  /*a0c0*/  @!P1 NANOSLEEP.SYNCS 0x989680 ;  /* 0x009896800000995d */ /* 0x008fea0003900000 */
[----:B------:R-:W3:Y:S02]  /*a0d0*/  @!P1 SYNCS.PHASECHK.TRANS64 P1, [R4+URZ+0x128], R6 ;  /* 0x00012806040095a7 */ /* 0x000ee400080210ff */
[----:B---3--:R-:W-:Y:S05]  /*a0e0*/  @!P1 BRA `(.L_x_180) ;  /* 0xfffffffc00f09947 */ /* 0x008fea000383ffff */
[----:B------:R-:W-:Y:S05]  /*a0f0*/  BRA `(.L_x_181) ;  /* 0xffffff9400a87947 */ /* 0x000fea000383ffff */
.L_x_56:
[----:B--2---:R-:W-:-:S07]  /*a100*/  MOV R4, UR4 ;  /* 0x0000000400047c02 */ /* 0x004fce0008000f00 */
.L_x_182:
[----:B--2---:R2:W3:Y:S02]  /*a110*/  SYNCS.PHASECHK.TRANS64.TRYWAIT P1, [R4+URZ+0x120], R5 ;  /* 0x00012005040075a7 */ /* 0x0044e400080211ff */
[----:B---3--:R-:W-:Y:S05]  /*a120*/  @!P1 NANOSLEEP.SYNCS 0x989680 ;  /* 0x009896800000995d */ /* 0x008fea0003900000 */
[----:B------:R-:W3:Y:S02]  /*a130*/  @!P1 SYNCS.PHASECHK.TRANS64 P1, [R4+URZ+0x120], R5 ;  /* 0x00012005040095a7 */ /* 0x000ee400080210ff */
[----:B---3--:R-:W-:Y:S05]  /*a140*/  @!P1 BRA `(.L_x_182) ;  /* 0xfffffffc00f09947 */ /* 0x008fea000383ffff */
[----:B------:R-:W-:Y:S05]  /*a150*/  BRA `(.L_x_183) ;  /* 0xffffff9400b07947 */ /* 0x000fea000383ffff */
.L_x_66:
[----:B--2---:R-:W-:-:S04]  /*a160*/  MOV R5, UR5 ;  /* 0x0000000500057c02 */ /* 0x004fc80008000f00 */
[----:B------:R2:W3:Y:S03]  /*a170*/  SYNCS.PHASECHK.TRANS64.TRYWAIT P0, [R5+URZ+0x8], R6 ;  /* 0x00000806050075a7 */ /* 0x0004e600080011ff */
[----:B---3--:R-:W-:Y:S05]  /*a180*/  @!P0 NANOSLEEP.SYNCS 0x989680 ;  /* 0x009896800000895d */ /* 0x008fea0003900000 */
[----:B------:R-:W3:Y:S02]  /*a190*/  @!P0 SYNCS.PHASECHK.TRANS64 P0, [R5+URZ+0x8], R6 ;  /* 0x00000806050085a7 */ /* 0x000ee400080010ff */
[----:B---3--:R-:W-:Y:S05]  /*a1a0*/  @!P0 BRA `(.L_x_66) ;  /* 0xfffffffc00ec8947 */ /* 0x008fea000383ffff */
[----:B------:R-:W-:Y:S05]  /*a1b0*/  BRA `(.L_x_65) ;  /* 0xffffff98007c7947 */ /* 0x000fea000383ffff */
.L_x_68:
[----:B------:R-:W-:Y:S01]  /*a1c0*/  BSSY B0, `(.L_x_184) ;  /* 0x0000006000007945 */ /* 0x000fe20003800000 */
[----:B------:R-:W-:-:S07]  /*a1d0*/  MOV R15, 0xffffffff ;  /* 0xffffffff000f7802 */ /* 0x000fce0000000f00 */
[----:B-12--5:R-:W-:Y:S05]  /*a1e0*/  WARPSYNC.COLLECTIVE R15, `(.L_x_185) ;  /* 0x000000000f0c7348 */ /* 0x026fea0003c00000 */
[----:B------:R-:W-:Y:S02]  /*a1f0*/  ELECT P6, UR79, PT ;  /* 0x00000000004f782f */ /* 0x000fe400038c0000 */
[----:B------:R-:W-:Y:S01]  /*a200*/  MOV R14, UR79 ;  /* 0x0000004f000e7c02 */ /* 0x000fe20008000f00 */
[----:B-12--5:R-:W-:Y:S10]  /*a210*/  ENDCOLLECTIVE ;  /* 0x000000000000791b */ /* 0x026ff40003800000 */
.L_x_185:
[----:B------:R-:W-:Y:S05]  /*a220*/  BSYNC B0 ;  /* 0x0000000000007941 */ /* 0x000fea0003800000 */
.L_x_184:
[----:B------:R-:W-:Y:S05]  /*a230*/  BRA `(.L_x_186) ;  /* 0xffffff9800ac7947 */ /* 0x000fea000383ffff */
.L_x_70:
[----:B--2---:R-:W-:-:S04]  /*a240*/  MOV R3, UR5 ;  /* 0x0000000500037c02 */ /* 0x004fc80008000f00 */
[----:B------:R2:W3:Y:S03]  /*a250*/  SYNCS.PHASECHK.TRANS64.TRYWAIT P0, [R3+URZ+0x8], R4 ;  /* 0x00000804030075a7 */ /* 0x0004e600080011ff */
[----:B---3--:R-:W-:Y:S05]  /*a260*/  @!P0 NANOSLEEP.SYNCS 0x989680 ;  /* 0x009896800000895d */ /* 0x008fea0003900000 */
[----:B------:R-:W3:Y:S02]  /*a270*/  @!P0 SYNCS.PHASECHK.TRANS64 P0, [R3+URZ+0x8], R4 ;  /* 0x00000804030085a7 */ /* 0x000ee400080010ff */
[----:B---3--:R-:W-:Y:S05]  /*a280*/  @!P0 BRA `(.L_x_70) ;  /* 0xfffffffc00ec8947 */ /* 0x008fea000383ffff */
[----:B------:R-:W-:Y:S05]  /*a290*/  BRA `(.L_x_69) ;  /* 0xffffff9800b07947 */ /* 0x000fea000383ffff */
.L_x_71:
[----:B------:R-:W-:-:S07]  /*a2a0*/  MOV R4, UR20 ;  /* 0x0000001400047c02 */ /* 0x000fce0008000f00 */
.L_x_187:
[----:B-1----:R1:W2:Y:S02]  /*a2b0*/  SYNCS.PHASECHK.TRANS64.TRYWAIT P0, [R4+URZ+0x120], R5 ;  /* 0x00012005040075a7 */ /* 0x0022a400080011ff */
[----:B--2---:R-:W-:Y:S05]  /*a2c0*/  @!P0 NANOSLEEP.SYNCS 0x989680 ;  /* 0x009896800000895d */ /* 0x004fea0003900000 */
[----:B------:R-:W2:Y:S02]  /*a2d0*/  @!P0 SYNCS.PHASECHK.TRANS64 P0, [R4+URZ+0x120], R5 ;  /* 0x00012005040085a7 */ /* 0x000ea400080010ff */
[----:B--2---:R-:W-:Y:S05]  /*a2e0*/  @!P0 BRA `(.L_x_187) ;  /* 0xfffffffc00f08947 */ /* 0x004fea000383ffff */
[----:B------:R-:W-:Y:S05]  /*a2f0*/  BRA `(.L_x_188) ;  /* 0xffffff9c00ac7947 */ /* 0x000fea000383ffff */
.L_x_73:
[----:B------:R-:W-:-:S07]  /*a300*/  MOV R4, UR25 ;  /* 0x0000001900047c02 */ /* 0x000fce0008000f00 */
.L_x_189:
[----:B-1----:R1:W2:Y:S02]  /*a310*/  SYNCS.PHASECHK.TRANS64.TRYWAIT P0, [R4+URZ+0x140], R5 ;  /* 0x00014005040075a7 */ /* 0x0022a400080011ff */
[----:B--2---:R-:W-:Y:S05]  /*a320*/  @!P0 NANOSLEEP.SYNCS 0x989680 ;  /* 0x009896800000895d */ /* 0x004fea0003900000 */
[----:B------:R-:W2:Y:S02]  /*a330*/  @!P0 SYNCS.PHASECHK.TRANS64 P0, [R4+URZ+0x140], R5 ;  /* 0x00014005040085a7 */ /* 0x000ea400080010ff */
[----:B--2---:R-:W-:Y:S05]  /*a340*/  @!P0 BRA `(.L_x_189) ;  /* 0xfffffffc00f08947 */ /* 0x004fea000383ffff */
[----:B------:R-:W-:Y:S05]  /*a350*/  BRA `(.L_x_72) ;  /* 0xffffff9c00cc7947 */ /* 0x000fea000383ffff */
.L_x_77:
[----:B-1----:R-:W-:Y:S07]  /*a360*/  MOV R4, UR18 ;  /* 0x0000001200047c02 */ /* 0x002fee0008000f00 */
.L_x_190:
[----:B-1----:R1:W2:Y:S02]  /*a370*/  SYNCS.PHASECHK.TRANS64.TRYWAIT P0, [R4+URZ], R6 ;  /* 0x00000006040075a7 */ /* 0x0022a400080011ff */
[----:B--2---:R-:W-:Y:S05]  /*a380*/  @!P0 NANOSLEEP.SYNCS 0x989680 ;  /* 0x009896800000895d */ /* 0x004fea0003900000 */
[----:B------:R-:W2:Y:S02]  /*a390*/  @!P0 SYNCS.PHASECHK.TRANS64 P0, [R4+URZ], R6 ;  /* 0x00000006040085a7 */ /* 0x000ea400080010ff */
[----:B--2---:R-:W-:Y:S05]  /*a3a0*/  @!P0 BRA `(.L_x_190) ;  /* 0xfffffffc00f08947 */ /* 0x004fea000383ffff */
[----:B------:R-:W-:Y:S05]  /*a3b0*/  BRA `(.L_x_76) ;  /* 0xffffff9c00f07947 */ /* 0x000fea000383ffff */
.L_x_81:
[----:B--2---:R-:W-:-:S07]  /*a3c0*/  MOV R0, UR4 ;  /* 0x0000000400007c02 */ /* 0x004fce0008000f00 */
.L_x_191:
[----:B--2---:R2:W3:Y:S02]  /*a3d0*/  SYNCS.PHASECHK.TRANS64.TRYWAIT P0, [R0+URZ], R2 ;  /* 0x00000002000075a7 */ /* 0x0044e400080011ff */
[----:B---3--:R-:W-:Y:S05]  /*a3e0*/  @!P0 NANOSLEEP.SYNCS 0x989680 ;  /* 0x009896800000895d */ /* 0x008fea0003900000 */
[----:B------:R-:W3:Y:S02]  /*a3f0*/  @!P0 SYNCS.PHASECHK.TRANS64 P0, [R0+URZ], R2 ;  /* 0x00000002000085a7 */ /* 0x000ee400080010ff */
[----:B---3--:R-:W-:Y:S05]  /*a400*/  @!P0 BRA `(.L_x_191) ;  /* 0xfffffffc00f08947 */ /* 0x008fea000383ffff */
[----:B------:R-:W-:Y:S05]  /*a410*/  BRA `(.L_x_192) ;  /* 0xffffffa000f87947 */ /* 0x000fea000383ffff */
.L_x_84:
[----:B------:R-:W-:-:S07]  /*a420*/  MOV R0, UR20 ;  /* 0x0000001400007c02 */ /* 0x000fce0008000f00 */
.L_x_193:
[----:B--2---:R2:W3:Y:S02]  /*a430*/  SYNCS.PHASECHK.TRANS64.TRYWAIT P1, [R0+URZ+0x150], R2 ;  /* 0x00015002000075a7 */ /* 0x0044e400080211ff */
[----:B---3--:R-:W-:Y:S05]  /*a440*/  @!P1 NANOSLEEP.SYNCS 0x989680 ;  /* 0x009896800000995d */ /* 0x008fea0003900000 */
[----:B------:R-:W3:Y:S02]  /*a450*/  @!P1 SYNCS.PHASECHK.TRANS64 P1, [R0+URZ+0x150], R2 ;  /* 0x00015002000095a7 */ /* 0x000ee400080210ff */
[----:B---3--:R-:W-:Y:S05]  /*a460*/  @!P1 BRA `(.L_x_193) ;  /* 0xfffffffc00f09947 */ /* 0x008fea000383ffff */
[----:B------:R-:W-:Y:S05]  /*a470*/  BRA `(.L_x_194) ;  /* 0xffffffa400447947 */ /* 0x000fea000383ffff */
.L_x_89:
[----:B------:R-:W-:Y:S07]  /*a480*/  MOV R0, UR42 ;  /* 0x0000002a00007c02 */ /* 0x000fee0008000f00 */
.L_x_195:
[----:B-1----:R1:W2:Y:S02]  /*a490*/  SYNCS.PHASECHK.TRANS64.TRYWAIT P0, [R0+URZ+0x120], R2 ;  /* 0x00012002000075a7 */ /* 0x0022a400080011ff */
[----:B--2---:R-:W-:Y:S05]  /*a4a0*/  @!P0 NANOSLEEP.SYNCS 0x989680 ;  /* 0x009896800000895d */ /* 0x004fea0003900000 */
[----:B------:R-:W2:Y:S02]  /*a4b0*/  @!P0 SYNCS.PHASECHK.TRANS64 P0, [R0+URZ+0x120], R2 ;  /* 0x00012002000085a7 */ /* 0x000ea400080010ff */
[----:B--2---:R-:W-:Y:S05]  /*a4c0*/  @!P0 BRA `(.L_x_195) ;  /* 0xfffffffc00f08947 */ /* 0x004fea000383ffff */
[----:B------:R-:W-:Y:S05]  /*a4d0*/  BRA `(.L_x_196) ;  /* 0xffffffa800a07947 */ /* 0x000fea000383ffff */
.L_x_92:
[----:B------:R-:W-:Y:S07]  /*a4e0*/  MOV R0, UR42 ;  /* 0x0000002a00007c02 */ /* 0x000fee0008000f00 */
.L_x_197:
[----:B-1----:R1:W2:Y:S02]  /*a4f0*/  SYNCS.PHASECHK.TRANS64.TRYWAIT P2, [R0+URZ+0x118], R2 ;  /* 0x00011802000075a7 */ /* 0x0022a400080411ff */
[----:B--2---:R-:W-:Y:S05]  /*a500*/  @!P2 NANOSLEEP.SYNCS 0x989680 ;  /* 0x009896800000a95d */ /* 0x004fea0003900000 */
[----:B------:R-:W2:Y:S02]  /*a510*/  @!P2 SYNCS.PHASECHK.TRANS64 P2, [R0+URZ+0x118], R2 ;  /* 0x000118020000a5a7 */ /* 0x000ea400080410ff */
[----:B--2---:R-:W-:Y:S05]  /*a520*/  @!P2 BRA `(.L_x_197) ;  /* 0xfffffffc00f0a947 */ /* 0x004fea000383ffff */
[----:B------:R-:W-:Y:S05]  /*a530*/  BRA `(.L_x_91) ;  /* 0xffffffb000047947 */ /* 0x000fea000383ffff */
.L_x_95:
[----:B------:R-:W-:Y:S07]  /*a540*/  MOV R2, UR42 ;  /* 0x0000002a00027c02 */ /* 0x000fee0008000f00 */
.L_x_198:
[----:B-1----:R1:W2:Y:S02]  /*a550*/  SYNCS.PHASECHK.TRANS64.TRYWAIT P1, [R2+URZ+0xf0], R8 ;  /* 0x0000f008020075a7 */ /* 0x0022a400080211ff */
[----:B--2---:R-:W-:Y:S05]  /*a560*/  @!P1 NANOSLEEP.SYNCS 0x989680 ;  /* 0x009896800000995d */ /* 0x004fea0003900000 */
[----:B------:R-:W2:Y:S02]  /*a570*/  @!P1 SYNCS.PHASECHK.TRANS64 P1, [R2+URZ+0xf0], R8 ;  /* 0x0000f008020095a7 */ /* 0x000ea400080210ff */
[----:B--2---:R-:W-:Y:S05]  /*a580*/  @!P1 BRA `(.L_x_198) ;  /* 0xfffffffc00f09947 */ /* 0x004fea000383ffff */
[----:B------:R-:W-:Y:S05]  /*a590*/  BRA `(.L_x_199) ;  /* 0xffffffb000b87947 */ /* 0x000fea000383ffff */
.L_x_96:
[----:B------:R-:W-:Y:S07]  /*a5a0*/  MOV R2, UR42 ;  /* 0x0000002a00027c02 */ /* 0x000fee0008000f00 */
.L_x_200:
[----:B-1----:R1:W2:Y:S02]  /*a5b0*/  SYNCS.PHASECHK.TRANS64.TRYWAIT P1, [R2+URZ+0xf8], R8 ;  /* 0x0000f808020075a7 */ /* 0x0022a400080211ff */
[----:B--2---:R-:W-:Y:S05]  /*a5c0*/  @!P1 NANOSLEEP.SYNCS 0x989680 ;  /* 0x009896800000995d */ /* 0x004fea0003900000 */
[----:B------:R-:W2:Y:S02]  /*a5d0*/  @!P1 SYNCS.PHASECHK.TRANS64 P1, [R2+URZ+0xf8], R8 ;  /* 0x0000f808020095a7 */ /* 0x000ea400080210ff */
[----:B--2---:R-:W-:Y:S05]  /*a5e0*/  @!P1 BRA `(.L_x_200) ;  /* 0xfffffffc00f09947 */ /* 0x004fea000383ffff */
[----:B------:R-:W-:Y:S05]  /*a5f0*/  BRA `(.L_x_201) ;  /* 0xffffffb4001c7947 */ /* 0x000fea000383ffff */
.L_x_97:
[----:B------:R-:W-:Y:S07]  /*a600*/  MOV R2, UR42 ;  /* 0x0000002a00027c02 */ /* 0x000fee0008000f00 */
.L_x_202:
[----:B-1----:R1:W2:Y:S02]  /*a610*/  SYNCS.PHASECHK.TRANS64.TRYWAIT P1, [R2+URZ+0x100], R8 ;  /* 0x00010008020075a7 */ /* 0x0022a400080211ff */
[----:B--2---:R-:W-:Y:S05]  /*a620*/  @!P1 NANOSLEEP.SYNCS 0x989680 ;  /* 0x009896800000995d */ /* 0x004fea0003900000 */
[----:B------:R-:W2:Y:S02]  /*a630*/  @!P1 SYNCS.PHASECHK.TRANS64 P1, [R2+URZ+0x100], R8 ;  /* 0x00010008020095a7 */ /* 0x000ea400080210ff */
[----:B--2---:R-:W-:Y:S05]  /*a640*/  @!P1 BRA `(.L_x_202) ;  /* 0xfffffffc00f09947 */ /* 0x004fea000383ffff */
[----:B------:R-:W-:Y:S05]  /*a650*/  BRA `(.L_x_203) ;  /* 0xffffffb400847947 */ /* 0x000fea000383ffff */
.L_x_98:
[----:B------:R-:W-:Y:S07]  /*a660*/  MOV R0, UR42 ;  /* 0x0000002a00007c02 */ /* 0x000fee0008000f00 */
.L_x_204:
[----:B-1----:R1:W2:Y:S02]  /*a670*/  SYNCS.PHASECHK.TRANS64.TRYWAIT P0, [R0+URZ+0x108], R8 ;  /* 0x00010808000075a7 */ /* 0x0022a400080011ff */
[----:B--2---:R-:W-:Y:S05]  /*a680*/  @!P0 NANOSLEEP.SYNCS 0x989680 ;  /* 0x009896800000895d */ /* 0x004fea0003900000 */
[----:B------:R-:W2:Y:S02]  /*a690*/  @!P0 SYNCS.PHASECHK.TRANS64 P0, [R0+URZ+0x108], R8 ;  /* 0x00010808000085a7 */ /* 0x000ea400080010ff */
[----:B--2---:R-:W-:Y:S05]  /*a6a0*/  @!P0 BRA `(.L_x_204) ;  /* 0xfffffffc00f08947 */ /* 0x004fea000383ffff */
[----:B------:R-:W-:Y:S05]  /*a6b0*/  BRA `(.L_x_205) ;  /* 0xffffffb400ec7947 */ /* 0x000fea000383ffff */
.L_x_100:
[----:B------:R-:W-:-:S07]  /*a6c0*/  MOV R0, UR42 ;  /* 0x0000002a00007c02 */ /* 0x000fce0008000f00 */
.L_x_206:
[----:B-1----:R1:W3:Y:S02]  /*a6d0*/  SYNCS.PHASECHK.TRANS64.TRYWAIT P0, [R0+URZ+0xf0], R2 ;  /* 0x0000f002000075a7 */ /* 0x0022e400080011ff */
[----:B---3--:R-:W-:Y:S05]  /*a6e0*/  @!P0 NANOSLEEP.SYNCS 0x989680 ;  /* 0x009896800000895d */ /* 0x008fea0003900000 */
[----:B------:R-:W3:Y:S02]  /*a6f0*/  @!P0 SYNCS.PHASECHK.TRANS64 P0, [R0+URZ+0xf0], R2 ;  /* 0x0000f002000085a7 */ /* 0x000ee400080010ff */
[----:B---3--:R-:W-:Y:S05]  /*a700*/  @!P0 BRA `(.L_x_206) ;  /* 0xfffffffc00f08947 */ /* 0x008fea000383ffff */
[----:B------:R-:W-:Y:S05]  /*a710*/  BRA `(.L_x_207) ;  /* 0xffffffb800787947 */ /* 0x000fea000383ffff */
.L_x_101:
[----:B-1----:R-:W-:-:S07]  /*a720*/  MOV R0, UR42 ;  /* 0x0000002a00007c02 */ /* 0x002fce0008000f00 */
.L_x_208:
[----:B-1----:R1:W3:Y:S02]  /*a730*/  SYNCS.PHASECHK.TRANS64.TRYWAIT P0, [R0+URZ+0xf8], R2 ;  /* 0x0000f802000075a7 */ /* 0x0022e400080011ff */
[----:B---3--:R-:W-:Y:S05]  /*a740*/  @!P0 NANOSLEEP.SYNCS 0x989680 ;  /* 0x009896800000895d */ /* 0x008fea0003900000 */
[----:B------:R-:W3:Y:S02]  /*a750*/  @!P0 SYNCS.PHASECHK.TRANS64 P0, [R0+URZ+0xf8], R2 ;  /* 0x0000f802000085a7 */ /* 0x000ee400080010ff */
[----:B---3--:R-:W-:Y:S05]  /*a760*/  @!P0 BRA `(.L_x_208) ;  /* 0xfffffffc00f08947 */ /* 0x008fea000383ffff */
[----:B------:R-:W-:Y:S05]  /*a770*/  BRA `(.L_x_209) ;  /* 0xffffffb800687947 */ /* 0x000fea000383ffff */
.L_x_102:
[----:B-1----:R-:W-:-:S07]  /*a780*/  MOV R0, UR42 ;  /* 0x0000002a00007c02 */ /* 0x002fce0008000f00 */
.L_x_210:
[----:B-1----:R1:W3:Y:S02]  /*a790*/  SYNCS.PHASECHK.TRANS64.TRYWAIT P0, [R0+URZ+0x100], R2 ;  /* 0x00010002000075a7 */ /* 0x0022e400080011ff */
[----:B---3--:R-:W-:Y:S05]  /*a7a0*/  @!P0 NANOSLEEP.SYNCS 0x989680 ;  /* 0x009896800000895d */ /* 0x008fea0003900000 */
[----:B------:R-:W3:Y:S02]  /*a7b0*/  @!P0 SYNCS.PHASECHK.TRANS64 P0, [R0+URZ+0x100], R2 ;  /* 0x00010002000085a7 */ /* 0x000ee400080010ff */
[----:B---3--:R-:W-:Y:S05]  /*a7c0*/  @!P0 BRA `(.L_x_210) ;  /* 0xfffffffc00f08947 */ /* 0x008fea000383ffff */
[----:B------:R-:W-:Y:S05]  /*a7d0*/  BRA `(.L_x_211) ;  /* 0xffffffb800587947 */ /* 0x000fea000383ffff */
.L_x_104:
[----:B------:R-:W-:Y:S07]  /*a7e0*/  MOV R0, UR44 ;  /* 0x0000002c00007c02 */ /* 0x000fee0008000f00 */
.L_x_212:
[----:B-1----:R1:W2:Y:S02]  /*a7f0*/  SYNCS.PHASECHK.TRANS64.TRYWAIT P0, [R0+URZ+0x120], R2 ;  /* 0x00012002000075a7 */ /* 0x0022a400080011ff */
[----:B--2---:R-:W-:Y:S05]  /*a800*/  @!P0 NANOSLEEP.SYNCS 0x989680 ;  /* 0x009896800000895d */ /* 0x004fea0003900000 */
[----:B------:R-:W2:Y:S02]  /*a810*/  @!P0 SYNCS.PHASECHK.TRANS64 P0, [R0+URZ+0x120], R2 ;  /* 0x00012002000085a7 */ /* 0x000ea400080010ff */
[----:B--2---:R-:W-:Y:S05]  /*a820*/  @!P0 BRA `(.L_x_212) ;  /* 0xfffffffc00f08947 */ /* 0x004fea000383ffff */
[----:B------:R-:W-:Y:S05]  /*a830*/  BRA `(.L_x_213) ;  /* 0xffffffbc00347947 */ /* 0x000fea000383ffff */
.L_x_115:
[----:B-1----:R-:W-:Y:S04]  /*a840*/  MOV R2, UR44 ;  /* 0x0000002c00027c02 */ /* 0x002fe80008000f00 */
[----:B------:R1:W2:Y:S03]  /*a850*/  SYNCS.PHASECHK.TRANS64.TRYWAIT P1, [R2+URZ+0xd0], R3 ;  /* 0x0000d003020075a7 */ /* 0x0002a600080211ff */
[----:B--2---:R-:W-:Y:S05]  /*a860*/  @!P1 NANOSLEEP.SYNCS 0x989680 ;  /* 0x009896800000995d */ /* 0x004fea0003900000 */
[----:B------:R-:W2:Y:S02]  /*a870*/  @!P1 SYNCS.PHASECHK.TRANS64 P1, [R2+URZ+0xd0], R3 ;  /* 0x0000d003020095a7 */ /* 0x000ea400080210ff */
[----:B--2---:R-:W-:Y:S05]  /*a880*/  @!P1 BRA `(.L_x_115) ;  /* 0xfffffffc00ec9947 */ /* 0x004fea000383ffff */
[----:B------:R-:W-:Y:S05]  /*a890*/  BRA `(.L_x_114) ;  /* 0xffffffcc00107947 */ /* 0x000fea000383ffff */
.L_x_117:
[----:B-1----:R1:W4:Y:S02]  /*a8a0*/  SYNCS.PHASECHK.TRANS64.TRYWAIT P0, [R64+URZ+0x130], R0 ;  /* 0x00013000400075a7 */ /* 0x00232400080011ff */
[----:B----4-:R-:W-:Y:S05]  /*a8b0*/  @!P0 NANOSLEEP.SYNCS 0x989680 ;  /* 0x009896800000895d */ /* 0x010fea0003900000 */
[----:B------:R-:W4:Y:S02]  /*a8c0*/  @!P0 SYNCS.PHASECHK.TRANS64 P0, [R64+URZ+0x130], R0 ;  /* 0x00013000400085a7 */ /* 0x000f2400080010ff */
[----:B----4-:R-:W-:Y:S05]  /*a8d0*/  @!P0 BRA `(.L_x_117) ;  /* 0xfffffffc00f08947 */ /* 0x010fea000383ffff */
[----:B------:R-:W-:Y:S05]  /*a8e0*/  BRA `(.L_x_116) ;  /* 0xffffffcc00307947 */ /* 0x000fea000383ffff */
.L_x_126:
[----:B--2---:R2:W3:Y:S02]  /*a8f0*/  SYNCS.PHASECHK.TRANS64.TRYWAIT P0, [R4+URZ+0xd0], R0 ;  /* 0x0000d000040075a7 */ /* 0x0044e400080011ff */
[----:B---3--:R-:W-:Y:S05]  /*a900*/  @!P0 NANOSLEEP.SYNCS 0x989680 ;  /* 0x009896800000895d */ /* 0x008fea0003900000 */
[----:B------:R-:W3:Y:S02]  /*a910*/  @!P0 SYNCS.PHASECHK.TRANS64 P0, [R4+URZ+0xd0], R0 ;  /* 0x0000d000040085a7 */ /* 0x000ee400080010ff */
[----:B---3--:R-:W-:Y:S05]  /*a920*/  @!P0 BRA `(.L_x_126) ;  /* 0xfffffffc00f08947 */ /* 0x008fea000383ffff */
[----:B------:R-:W-:Y:S05]  /*a930*/  BRA `(.L_x_125) ;  /* 0xffffffd400507947 */ /* 0x000fea000383ffff */
.L_x_134:
[----:B--2---:R2:W3:Y:S02]  /*a940*/  SYNCS.PHASECHK.TRANS64.TRYWAIT P0, [R2+URZ+0xd0], R4 ;  /* 0x0000d004020075a7 */ /* 0x0044e400080011ff */
[----:B---3--:R-:W-:Y:S05]  /*a950*/  @!P0 NANOSLEEP.SYNCS 0x989680 ;  /* 0x009896800000895d */ /* 0x008fea0003900000 */
[----:B------:R-:W3:Y:S02]  /*a960*/  @!P0 SYNCS.PHASECHK.TRANS64 P0, [R2+URZ+0xd0], R4 ;  /* 0x0000d004020085a7 */ /* 0x000ee400080010ff */
[----:B---3--:R-:W-:Y:S05]  /*a970*/  @!P0 BRA `(.L_x_134) ;  /* 0xfffffffc00f08947 */ /* 0x008fea000383ffff */
[----:B------:R-:W-:Y:S05]  /*a980*/  BRA `(.L_x_133) ;  /* 0xffffffdc00747947 */ /* 0x000fea000383ffff */
.L_x_142:
[----:B--2---:R2:W3:Y:S02]  /*a990*/  SYNCS.PHASECHK.TRANS64.TRYWAIT P0, [R3+URZ+0xd0], R0 ;  /* 0x0000d000030075a7 */ /* 0x0044e400080011ff */
[----:B---3--:R-:W-:Y:S05]  /*a9a0*/  @!P0 NANOSLEEP.SYNCS 0x989680 ;  /* 0x009896800000895d */ /* 0x008fea0003900000 */
[----:B------:R-:W3:Y:S02]  /*a9b0*/  @!P0 SYNCS.PHASECHK.TRANS64 P0, [R3+URZ+0xd0], R0 ;  /* 0x0000d000030085a7 */ /* 0x000ee400080010ff */
[----:B---3--:R-:W-:Y:S05]  /*a9c0*/  @!P0 BRA `(.L_x_142) ;  /* 0xfffffffc00f08947 */ /* 0x008fea000383ffff */
[----:B------:R-:W-:Y:S05]  /*a9d0*/  BRA `(.L_x_141) ;  /* 0xffffffe400947947 */ /* 0x000fea000383ffff */
        .weak           $__internal_0_$__cuda_sm10x_tcgen05_guardrail_trap_col_being_dealloced_not_returned_by_alloc
        .type           $__internal_0_$__cuda_sm10x_tcgen05_guardrail_trap_col_being_dealloced_not_returned_by_alloc,@function
        .size           $__internal_0_$__cuda_sm10x_tcgen05_guardrail_trap_col_being_dealloced_not_returned_by_alloc,($__internal_1_$__cuda_sm10x_tcgen05_guardrail_trap_phase_invalid_during_alloc - $__internal_0_$__cuda_sm10x_tcgen05_guardrail_trap_col_being_dealloced_not_returned_by_alloc)
$__internal_0_$__cuda_sm10x_tcgen05_guardrail_trap_col_being_dealloced_not_returned_by_alloc:
[----:B------:R-:W-:Y:S05]  /*a9e0*/  BPT.TRAP 0x1 ;  /* 0x000000040000795c */ /* 0x000fea0000300000 */
[----:B------:R-:W-:-:S04]  /*a9f0*/  HFMA2 R3, -RZ, RZ, 0, 0 ;  /* 0x00000000ff037431 */ /* 0x000fc800000001ff */
[----:B------:R-:W-:Y:S05]  /*aa00*/  RET.REL.NODEC R2 `(_ZN7cutlass13device_kernelINS_4conv6kernel13ConvUniversalINS1_16ConvProblemShapeILNS1_8OperatorE1ELi3EEENS1_10collective14CollectiveConvINS1_47MainloopSm100TmaUmmaWarpSpecializedImplicitGemmILS5_1ELi13ELi3ELi1ELi2EN4cute5tupleIJNSA_1CILi2EEENSC_ILi1EEESE_EEEEENSB_IJNSC_ILi128EEESH_NSB_IJNSC_ILi64EEEEEEEEENS_6half_tESL_NSA_8TiledMMAINSA_8MMA_AtomIJNSA_26SM100_MMA_F16BF16_2x1SM_SSISL_SL_fLi128ELi128ELNSA_4UMMA5MajorE0ELSQ_1ELNSP_7ScaleInE0ELSR_0EEEEEENSA_6LayoutINSB_IJSE_SE_SE_EEENSB_IJNSC_ILi0EEESW_SW_EEEEENSB_IJNSA_10UnderscoreESZ_SZ_EEEEENS7_6detail27Sm100ImplicitGemmTileTraitsINSA_25SM100_TMA_2SM_LOAD_IM2COLENSA_14ComposedLayoutINSA_7SwizzleILi3ELi4ELi3EEENSA_18smem_ptr_flag_bitsILi16EEENSU_INSB_IJNSC_ILi8EEESI_EEENSB_IJSI_SE_EEEEEEEvEENS13_INSA_18SM100_TMA_2SM_LOADENS15_IS17_S19_NSU_INSB_IJSI_S1A_EEENSB_IJSE_SI_EEEEEEEvEEEENS_8epilogue10collective18CollectiveEpilogueINS1N_23Sm100TmaWarpSpecializedILi4ELi2ELi16ELb1ELb0EEEJNSB_IJSI_SH_SJ_EEENSB_IJNSU_ISI_SE_EENSU_INSB_IJNSC_ILi16EEESD_EEES1I_EEEEESL_NSB_IJNSB_IJllllEEESE_SW_EEESL_S1Z_NS1N_6fusion15FusionCallbacksIS1R_NS20_17LinearCombinationISL_fSL_fLNS_15FloatRoundStyleE2EEES1S_S1X_JEEENSA_5SM1004TMEM4LOAD26SM100_TMEM_LOAD_32dp32b16xENSA_20SM90_TMA_LOAD_IM2COLENS15_INS16_ILi1ELi4ELi3EEES19_NSU_INSB_IJS1A_S1U_EEENSB_IJS1U_SE_EEEEEEENSA_39AutoVectorizingCopyWithAssumedAlignmentILi128EEENSA_21SM90_TMA_STORE_IM2COLES2F_S2H_S2H_EEEvvEEEEvNT_6ParamsE) ;  /* 0xffffff54027c7950 */ /* 0x000fea0003c3ffff */
        .weak           $__internal_1_$__cuda_sm10x_tcgen05_guardrail_trap_phase_invalid_during_alloc
        .type           $__internal_1_$__cuda_sm10x_tcgen05_guardrail_trap_phase_invalid_during_alloc,@function
        .size           $__internal_1_$__cuda_sm10x_tcgen05_guardrail_trap_phase_invalid_during_alloc,($__internal_2_$__cuda_sm10x_tcgen05_guardrail_trap_unallocated_columns_being_dealloced - $__internal_1_$__cuda_sm10x_tcgen05_guardrail_trap_phase_invalid_during_alloc)
$__internal_1_$__cuda_sm10x_tcgen05_guardrail_trap_phase_invalid_during_alloc:
[----:B------:R-:W-:Y:S05]  /*aa10*/  BPT.TRAP 0x1 ;  /* 0x000000040000795c */ /* 0x000fea0000300000 */
[----:B------:R-:W-:-:S04]  /*aa20*/  MOV R5, 0x0 ;  /* 0x0000000000057802 */ /* 0x000fc80000000f00 */
[----:B------:R-:W-:Y:S05]  /*aa30*/  RET.REL.NODEC R4 `(_ZN7cutlass13device_kernelINS_4conv6kernel13ConvUniversalINS1_16ConvProblemShapeILNS1_8OperatorE1ELi3EEENS1_10collective14CollectiveConvINS1_47MainloopSm100TmaUmmaWarpSpecializedImplicitGemmILS5_1ELi13ELi3ELi1ELi2EN4cute5tupleIJNSA_1CILi2EEENSC_ILi1EEESE_EEEEENSB_IJNSC_ILi128EEESH_NSB_IJNSC_ILi64EEEEEEEEENS_6half_tESL_NSA_8TiledMMAINSA_8MMA_AtomIJNSA_26SM100_MMA_F16BF16_2x1SM_SSISL_SL_fLi128ELi128ELNSA_4UMMA5MajorE0ELSQ_1ELNSP_7ScaleInE0ELSR_0EEEEEENSA_6LayoutINSB_IJSE_SE_SE_EEENSB_IJNSC_ILi0EEESW_SW_EEEEENSB_IJNSA_10UnderscoreESZ_SZ_EEEEENS7_6detail27Sm100ImplicitGemmTileTraitsINSA_25SM100_TMA_2SM_LOAD_IM2COLENSA_14ComposedLayoutINSA_7SwizzleILi3ELi4ELi3EEENSA_18smem_ptr_flag_bitsILi16EEENSU_INSB_IJNSC_ILi8EEESI_EEENSB_IJSI_SE_EEEEEEEvEENS13_INSA_18SM100_TMA_2SM_LOADENS15_IS17_S19_NSU_INSB_IJSI_S1A_EEENSB_IJSE_SI_EEEEEEEvEEEENS_8epilogue10collective18CollectiveEpilogueINS1N_23Sm100TmaWarpSpecializedILi4ELi2ELi16ELb1ELb0EEEJNSB_IJSI_SH_SJ_EEENSB_IJNSU_ISI_SE_EENSU_INSB_IJNSC_ILi16EEESD_EEES1I_EEEEESL_NSB_IJNSB_IJllllEEESE_SW_EEESL_S1Z_NS1N_6fusion15FusionCallbacksIS1R_NS20_17LinearCombinationISL_fSL_fLNS_15FloatRoundStyleE2EEES1S_S1X_JEEENSA_5SM1004TMEM4LOAD26SM100_TMEM_LOAD_32dp32b16xENSA_20SM90_TMA_LOAD_IM2COLENS15_INS16_ILi1ELi4ELi3EEES19_NSU_INSB_IJS1A_S1U_EEENSB_IJS1U_SE_EEEEEEENSA_39AutoVectorizingCopyWithAssumedAlignmentILi128EEENSA_21SM90_TMA_STORE_IM2COLES2F_S2H_S2H_EEEvvEEEEvNT_6ParamsE) ;  /* 0xffffff5404707950 */ /* 0x000fea0003c3ffff */
        .weak           $__internal_2_$__cuda_sm10x_tcgen05_guardrail_trap_unallocated_columns_being_dealloced
        .type           $__internal_2_$__cuda_sm10x_tcgen05_guardrail_trap_unallocated_columns_being_dealloced,@function
        .size           $__internal_2_$__cuda_sm10x_tcgen05_guardrail_trap_unallocated_columns_being_dealloced,(.L_x_215 - $__internal_2_$__cuda_sm10x_tcgen05_guardrail_trap_unallocated_columns_being_dealloced)
$__internal_2_$__cuda_sm10x_tcgen05_guardrail_trap_unallocated_columns_being_dealloced:
[----:B------:R-:W-:Y:S05]  /*aa40*/  BPT.TRAP 0x1 ;  /* 0x000000040000795c */ /* 0x000fea0000300000 */
[----:B------:R-:W-:-:S04]  /*aa50*/  HFMA2 R3, -RZ, RZ, 0, 0 ;  /* 0x00000000ff037431 */ /* 0x000fc800000001ff */
[----:B------:R-:W-:Y:S05]  /*aa60*/  RET.REL.NODEC R2 `(_ZN7cutlass13device_kernelINS_4conv6kernel13ConvUniversalINS1_16ConvProblemShapeILNS1_8OperatorE1ELi3EEENS1_10collective14CollectiveConvINS1_47MainloopSm100TmaUmmaWarpSpecializedImplicitGemmILS5_1ELi13ELi3ELi1ELi2EN4cute5tupleIJNSA_1CILi2EEENSC_ILi1EEESE_EEEEENSB_IJNSC_ILi128EEESH_NSB_IJNSC_ILi64EEEEEEEEENS_6half_tESL_NSA_8TiledMMAINSA_8MMA_AtomIJNSA_26SM100_MMA_F16BF16_2x1SM_SSISL_SL_fLi128ELi128ELNSA_4UMMA5MajorE0ELSQ_1ELNSP_7ScaleInE0ELSR_0EEEEEENSA_6LayoutINSB_IJSE_SE_SE_EEENSB_IJNSC_ILi0EEESW_SW_EEEEENSB_IJNSA_10UnderscoreESZ_SZ_EEEEENS7_6detail27Sm100ImplicitGemmTileTraitsINSA_25SM100_TMA_2SM_LOAD_IM2COLENSA_14ComposedLayoutINSA_7SwizzleILi3ELi4ELi3EEENSA_18smem_ptr_flag_bitsILi16EEENSU_INSB_IJNSC_ILi8EEESI_EEENSB_IJSI_SE_EEEEEEEvEENS13_INSA_18SM100_TMA_2SM_LOADENS15_IS17_S19_NSU_INSB_IJSI_S1A_EEENSB_IJSE_SI_EEEEEEEvEEEENS_8epilogue10collective18CollectiveEpilogueINS1N_23Sm100TmaWarpSpecializedILi4ELi2ELi16ELb1ELb0EEEJNSB_IJSI_SH_SJ_EEENSB_IJNSU_ISI_SE_EENSU_INSB_IJNSC_ILi16EEESD_EEES1I_EEEEESL_NSB_IJNSB_IJllllEEESE_SW_EEESL_S1Z_NS1N_6fusion15FusionCallbacksIS1R_NS20_17LinearCombinationISL_fSL_fLNS_15FloatRoundStyleE2EEES1S_S1X_JEEENSA_5SM1004TMEM4LOAD26SM100_TMEM_LOAD_32dp32b16xENSA_20SM90_TMA_LOAD_IM2COLENS15_INS16_ILi1ELi4ELi3EEES19_NSU_INSB_IJS1A_S1U_EEENSB_IJS1U_SE_EEEEEEENSA_39AutoVectorizingCopyWithAssumedAlignmentILi128EEENSA_21SM90_TMA_STORE_IM2COLES2F_S2H_S2H_EEEvvEEEEvNT_6ParamsE) ;  /* 0xffffff5402647950 */ /* 0x000fea0003c3ffff */
.L_x_214:
[----:B------:R-:W-:-:S00]  /*aa70*/  BRA `(.L_x_214) ;  /* 0xfffffffc00fc7947 */ /* 0x000fc0000383ffff */
[----:B------:R-:W-:-:S00]  /*aa80*/  NOP ;  /* 0x0000000000007918 */ /* 0x000fc00000000000 */
[----:B------:R-:W-:-:S00]  /*aa90*/  NOP ;  /* 0x0000000000007918 */ /* 0x000fc00000000000 */
[----:B------:R-:W-:-:S00]  /*aaa0*/  NOP ;  /* 0x0000000000007918 */ /* 0x000fc00000000000 */
[----:B------:R-:W-:-:S00]  /*aab0*/  NOP ;  /* 0x0000000000007918 */ /* 0x000fc00000000000 */
[----:B------:R-:W-:-:S00]  /*aac0*/  NOP ;  /* 0x0000000000007918 */ /* 0x000fc00000000000 */
[----:B------:R-:W-:-:S00]  /*aad0*/  NOP ;  /* 0x0000000000007918 */ /* 0x000fc00000000000 */
[----:B------:R-:W-:-:S00]  /*aae0*/  NOP ;  /* 0x0000000000007918 */ /* 0x000fc00000000000 */
[----:B------:R-:W-:-:S00]  /*aaf0*/  NOP ;  /* 0x0000000000007918 */ /* 0x000fc00000000000 */
.L_x_215:


//--------------------- .nv.global.init           --------------------------
	.section	.nv.global.init,"aw",@progbits
.nv.global.init:
	.type		$str$29,@object
	.size		$str$29,($str$30 - $str$29)
$str$29:
        /*0000*/ 	.byte	0x28, 0x61, 0x64, 0x64, 0x72, 0x65, 0x73, 0x73, 0x20, 0x26, 0x20, 0x6d, 0x61, 0x73, 0x6b, 0x29
        /*0010*/ 	.byte	0x20, 0x3d, 0x3d, 0x20, 0x30, 0x00
	.type		$str$30,@object
	.size		$str$30,($str$28 - $str$30)
$str$30:
        /*0016*/ 	.byte	0x2f, 0x74, 0x6d, 0x70, 0x2f, 0x63, 0x75, 0x74, 0x6c, 0x61, 0x73, 0x73, 0x5f, 0x73, 0x77, 0x65
        /*0026*/ 	.byte	0x65, 0x70, 0x5f, 0x73, 0x72, 0x63, 0x2f, 0x69, 0x6e, 0x63, 0x6c, 0x75, 0x64, 0x65, 0x2f, 0x63
        /*0036*/ 	.byte	0x75, 0x74, 0x65, 0x2f, 0x70, 0x6f, 0x69, 0x6e, 0x74, 0x65, 0x72, 0x5f, 0x66, 0x6c, 0x61, 0x67
        /*0046*/ 	.byte	0x67, 0x65, 0x64, 0x2e, 0x68, 0x70, 0x70, 0x00
	.type		$str$28,@object
	.size		$str$28,($str$27 - $str$28)
$str$28:
        /*004e*/ 	.byte	0x2f, 0x74, 0x6d, 0x70, 0x2f, 0x63, 0x75, 0x74, 0x6c, 0x61, 0x73, 0x73, 0x5f, 0x73, 0x77, 0x65
        /*005e*/ 	.byte	0x65, 0x70, 0x5f, 0x73, 0x72, 0x63, 0x2f, 0x69, 0x6e, 0x63, 0x6c, 0x75, 0x64, 0x65, 0x2f, 0x63
        /*006e*/ 	.byte	0x75, 0x74, 0x65, 0x2f, 0x61, 0x74, 0x6f, 0x6d, 0x2f, 0x63, 0x6f, 0x70, 0x79, 0x5f, 0x74, 0x72
        /*007e*/ 	.byte	0x61, 0x69, 0x74, 0x73, 0x5f, 0x73, 0x6d, 0x31, 0x30, 0x30, 0x2e, 0x68, 0x70, 0x70, 0x00
	.type		$str$27,@object
	.size		$str$27,(__unnamed_1 - $str$27)
$str$27:
        /*008d*/ 	.byte	0x28, 0x28, 0x75, 0x69, 0x6e, 0x74, 0x33, 0x32, 0x5f, 0x74, 0x28, 0x74, 0x68, 0x72, 0x65, 0x61
        /*009d*/ 	.byte	0x64, 0x49, 0x64, 0x78, 0x2e, 0x78, 0x29, 0x20, 0x2f, 0x20, 0x33, 0x32, 0x29, 0x20, 0x25, 0x20
        /*00ad*/ 	.byte	0x34, 0x29, 0x20, 0x3d, 0x3d, 0x20, 0x28, 0x28, 0x28, 0x74, 0x6d, 0x65, 0x6d, 0x5f, 0x61, 0x64
        /*00bd*/ 	.byte	0x64, 0x72, 0x20, 0x3e, 0x3e, 0x20, 0x31, 0x36, 0x29, 0x20, 0x2f, 0x20, 0x33, 0x32, 0x29, 0x20
        /*00cd*/ 	.byte	0x25, 0x20, 0x34, 0x29, 0x00
	.type		__unnamed_1,@object
	.size		__unnamed_1,(__unnamed_2 - __unnamed_1)
__unnamed_1:
        /*00d2*/ 	.byte	0x61, 0x75, 0x74, 0x6f, 0x20, 0x63, 0x75, 0x74, 0x65, 0x3a, 0x3a, 0x61, 0x73, 0x5f, 0x70, 0x6f
        /* <DEDUP_REMOVED lines=24> */
        /*0262*/ 	.byte	0x34, 0x38, 0x3e, 0x3e, 0x3e, 0x3e, 0x5d, 0x00
	.type		__unnamed_2,@object
	.size		__unnamed_2,(.L_2 - __unnamed_2)
__unnamed_2:
        /* <DEDUP_REMOVED lines=40> */
        /*04ea*/ 	.byte	0x3a, 0x3a, 0x43, 0x3c, 0x30, 0x3e, 0x3e, 0x3e, 0x3e, 0x5d, 0x00
.L_2:


//--------------------- .nv.shared._ZN7cutlass13device_kernelINS_4conv6kernel13ConvUniversalINS1_16ConvProblemShapeILNS1_8OperatorE1ELi3EEENS1_10collective14CollectiveConvINS1_47MainloopSm100TmaUmmaWarpSpecializedImplicitGemmILS5_1ELi13ELi3ELi1ELi2EN4cute5tupleIJNSA_1CILi2EEENSC_ILi1EEESE_EEEEENSB_IJNSC_ILi128EEESH_NSB_IJNSC_ILi64EEEEEEEEENS_6half_tESL_NSA_8TiledMMAINSA_8MMA_AtomIJNSA_26SM100_MMA_F16BF16_2x1SM_SSISL_SL_fLi128ELi128ELNSA_4UMMA5MajorE0ELSQ_1ELNSP_7ScaleInE0ELSR_0EEEEEENSA_6LayoutINSB_IJSE_SE_SE_EEENSB_IJNSC_ILi0EEESW_SW_EEEEENSB_IJNSA_10UnderscoreESZ_SZ_EEEEENS7_6detail27Sm100ImplicitGemmTileTraitsINSA_25SM100_TMA_2SM_LOAD_IM2COLENSA_14ComposedLayoutINSA_7SwizzleILi3ELi4ELi3EEENSA_18smem_ptr_flag_bitsILi16EEENSU_INSB_IJNSC_ILi8EEESI_EEENSB_IJSI_SE_EEEEEEEvEENS13_INSA_18SM100_TMA_2SM_LOADENS15_IS17_S19_NSU_INSB_IJSI_S1A_EEENSB_IJSE_SI_EEEEEEEvEEEENS_8epilogue10collective18CollectiveEpilogueINS1N_23Sm100TmaWarpSpecializedILi4ELi2ELi16ELb1ELb0EEEJNSB_IJSI_SH_SJ_EEENSB_IJNSU_ISI_SE_EENSU_INSB_IJNSC_ILi16EEESD_EEES1I_EEEEESL_NSB_IJNSB_IJllllEEESE_SW_EEESL_S1Z_NS1N_6fusion15FusionCallbacksIS1R_NS20_17LinearCombinationISL_fSL_fLNS_15FloatRoundStyleE2EEES1S_S1X_JEEENSA_5SM1004TMEM4LOAD26SM100_TMEM_LOAD_32dp32b16xENSA_20SM90_TMA_LOAD_IM2COLENS15_INS16_ILi1ELi4ELi3EEES19_NSU_INSB_IJS1A_S1U_EEENSB_IJS1U_SE_EEEEEEENSA_39AutoVectorizingCopyWithAssumedAlignmentILi128EEENSA_21SM90_TMA_STORE_IM2COLES2F_S2H_S2H_EEEvvEEEEvNT_6ParamsE --------------------------
	.section	.nv.shared._ZN7cutlass13device_kernelINS_4conv6kernel13ConvUniversalINS1_16ConvProblemShapeILNS1_8OperatorE1ELi3EEENS1_10collective14CollectiveConvINS1_47MainloopSm100TmaUmmaWarpSpecializedImplicitGemmILS5_1ELi13ELi3ELi1ELi2EN4cute5tupleIJNSA_1CILi2EEENSC_ILi1EEESE_EEEEENSB_IJNSC_ILi128EEESH_NSB_IJNSC_ILi64EEEEEEEEENS_6half_tESL_NSA_8TiledMMAINSA_8MMA_AtomIJNSA_26SM100_MMA_F16BF16_2x1SM_SSISL_SL_fLi128ELi128ELNSA_4UMMA5MajorE0ELSQ_1ELNSP_7ScaleInE0ELSR_0EEEEEENSA_6LayoutINSB_IJSE_SE_SE_EEENSB_IJNSC_ILi0EEESW_SW_EEEEENSB_IJNSA_10UnderscoreESZ_SZ_EEEEENS7_6detail27Sm100ImplicitGemmTileTraitsINSA_25SM100_TMA_2SM_LOAD_IM2COLENSA_14ComposedLayoutINSA_7SwizzleILi3ELi4ELi3EEENSA_18smem_ptr_flag_bitsILi16EEENSU_INSB_IJNSC_ILi8EEESI_EEENSB_IJSI_SE_EEEEEEEvEENS13_INSA_18SM100_TMA_2SM_LOADENS15_IS17_S19_NSU_INSB_IJSI_S1A_EEENSB_IJSE_SI_EEEEEEEvEEEENS_8epilogue10collective18CollectiveEpilogueINS1N_23Sm100TmaWarpSpecializedILi4ELi2ELi16ELb1ELb0EEEJNSB_IJSI_SH_SJ_EEENSB_IJNSU_ISI_SE_EENSU_INSB_IJNSC_ILi16EEESD_EEES1I_EEEEESL_NSB_IJNSB_IJllllEEESE_SW_EEESL_S1Z_NS1N_6fusion15FusionCallbacksIS1R_NS20_17LinearCombinationISL_fSL_fLNS_15FloatRoundStyleE2EEES1S_S1X_JEEENSA_5SM1004TMEM4LOAD26SM100_TMEM_LOAD_32dp32b16xENSA_20SM90_TMA_LOAD_IM2COLENS15_INS16_ILi1ELi4ELi3EEES19_NSU_INSB_IJS1A_S1U_EEENSB_IJS1U_SE_EEEEEEENSA_39AutoVectorizingCopyWithAssumedAlignmentILi128EEENSA_21SM90_TMA_STORE_IM2COLES2F_S2H_S2H_EEEvvEEEEvNT_6ParamsE,"aw",@nobits
	.sectionflags	@""
	.align	16
	.zero		1024


//--------------------- .nv.shared.reserved.0     --------------------------
	.section	.nv.shared.reserved.0,"aw",@nobits
	.weak		__nv_reservedSMEM_offset_0_alias
	.size		__nv_reservedSMEM_offset_0_alias, 0, 64
	.other		__nv_reservedSMEM_offset_0_alias,@"STO_CUDA_RESERVED_SHARED STV_DEFAULT"
__nv_reservedSMEM_offset_0_alias:
	.zero		0
.nv.shared.reserved.0:
	.zero		64
	.weak		__nv_reservedSMEM_tcgen05_partition
	.type		__nv_reservedSMEM_tcgen05_partition,@object
	.size		__nv_reservedSMEM_tcgen05_partition,(.L_0 - __nv_reservedSMEM_tcgen05_partition)
__nv_reservedSMEM_tcgen05_partition:
	.zero		32
.L_0:


//--------------------- .nv.global                --------------------------
	.section	.nv.global,"aw",@nobits
.nv.global:
	.type		_ZN39_INTERNAL_34c74d0c_4_k_cu_d4c3672b_42034cute1_E,@object
	.size		_ZN39_INTERNAL_34c74d0c_4_k_cu_d4c3672b_42034cute1_E,(_ZN39_INTERNAL_34c74d0c_4_k_cu_d4c3672b_42034cuda3std3__45__cpo6cbeginE - _ZN39_INTERNAL_34c74d0c_4_k_cu_d4c3672b_42034cute1_E)
_ZN39_INTERNAL_34c74d0c_4_k_cu_d4c3672b_42034cute1_E:
	.zero		1
	.type		_ZN39_INTERNAL_34c74d0c_4_k_cu_d4c3672b_42034cuda3std3__45__cpo6cbeginE,@object
	.size		_ZN39_INTERNAL_34c74d0c_4_k_cu_d4c3672b_42034cuda3std3__45__cpo6cbeginE,(_ZN39_INTERNAL_34c74d0c_4_k_cu_d4c3672b_42034cuda3std3__48in_placeE - _ZN39_INTERNAL_34c74d0c_4_k_cu_d4c3672b_42034cuda3std3__45__cpo6cbeginE)
_ZN39_INTERNAL_34c74d0c_4_k_cu_d4c3672b_42034cuda3std3__45__cpo6cbeginE:
	.zero		1
	.type		_ZN39_INTERNAL_34c74d0c_4_k_cu_d4c3672b_42034cuda3std3__48in_placeE,@object
	.size		_ZN39_INTERNAL_34c74d0c_4_k_cu_d4c3672b_42034cuda3std3__48in_placeE,(_ZN39_INTERNAL_34c74d0c_4_k_cu_d4c3672b_42034cuda3std6ranges3__45__cpo9iter_moveE - _ZN39_INTERNAL_34c74d0c_4_k_cu_d4c3672b_42034cuda3std3__48in_placeE)
_ZN39_INTERNAL_34c74d0c_4_k_cu_d4c3672b_42034cuda3std3__48in_placeE:
	.zero		1
	.type		_ZN39_INTERNAL_34c74d0c_4_k_cu_d4c3672b_42034cuda3std6ranges3__45__cpo9iter_moveE,@object
	.size		_ZN39_INTERNAL_34c74d0c_4_k_cu_d4c3672b_42034cuda3std6ranges3__45__cpo9iter_moveE,(_ZN39_INTERNAL_34c74d0c_4_k_cu_d4c3672b_42034cuda3std3__45__cpo5beginE - _ZN39_INTERNAL_34c74d0c_4_k_cu_d4c3672b_42034cuda3std6ranges3__45__cpo9iter_moveE)
_ZN39_INTERNAL_34c74d0c_4_k_cu_d4c3672b_42034cuda3std6ranges3__45__cpo9iter_moveE:
	.zero		1
	.type		_ZN39_INTERNAL_34c74d0c_4_k_cu_d4c3672b_42034cuda3std3__45__cpo5beginE,@object
	.size		_ZN39_INTERNAL_34c74d0c_4_k_cu_d4c3672b_42034cuda3std3__45__cpo5beginE,(_ZN39_INTERNAL_34c74d0c_4_k_cu_d4c3672b_42034cuda3std3__441_GLOBAL__N__34c74d0c_4_k_cu_d4c3672b_42036ignoreE - _ZN39_INTERNAL_34c74d0c_4_k_cu_d4c3672b_42034cuda3std3__45__cpo5beginE)
_ZN39_INTERNAL_34c74d0c_4_k_cu_d4c3672b_42034cuda3std3__45__cpo5beginE:
	.zero		1
	.type		_ZN39_INTERNAL_34c74d0c_4_k_cu_d4c3672b_42034cuda3std3__441_GLOBAL__N__34c74d0c_4_k_cu_d4c3672b_42036ignoreE,@object
	.size		_ZN39_INTERNAL_34c74d0c_4_k_cu_d4c3672b_42034cuda3std3__441_GLOBAL__N__34c74d0c_4_k_cu_d4c3672b_42036ignoreE,(_ZN39_INTERNAL_34c74d0c_4_k_cu_d4c3672b_42034cute7productE - _ZN39_INTERNAL_34c74d0c_4_k_cu_d4c3672b_42034cuda3std3__441_GLOBAL__N__34c74d0c_4_k_cu_d4c3672b_42036ignoreE)
_ZN39_INTERNAL_34c74d0c_4_k_cu_d4c3672b_42034cuda3std3__441_GLOBAL__N__34c74d0c_4_k_cu_d4c3672b_42036ignoreE:
	.zero		1
	.type		_ZN39_INTERNAL_34c74d0c_4_k_cu_d4c3672b_42034cute7productE,@object
	.size		_ZN39_INTERNAL_34c74d0c_4_k_cu_d4c3672b_42034cute7productE,(_ZN39_INTERNAL_34c74d0c_4_k_cu_d4c3672b_42034cuda3std3__45__cpo3endE - _ZN39_INTERNAL_34c74d0c_4_k_cu_d4c3672b_42034cute7productE)
_ZN39_INTERNAL_34c74d0c_4_k_cu_d4c3672b_42034cute7productE:
	.zero		1
	.type		_ZN39_INTERNAL_34c74d0c_4_k_cu_d4c3672b_42034cuda3std3__45__cpo3endE,@object
	.size		_ZN39_INTERNAL_34c74d0c_4_k_cu_d4c3672b_42034cuda3std3__45__cpo3endE,(_ZN39_INTERNAL_34c74d0c_4_k_cu_d4c3672b_42034cuda3std3__419piecewise_constructE - _ZN39_INTERNAL_34c74d0c_4_k_cu_d4c3672b_42034cuda3std3__45__cpo3endE)
_ZN39_INTERNAL_34c74d0c_4_k_cu_d4c3672b_42034cuda3std3__45__cpo3endE:
	.zero		1
	.type		_ZN39_INTERNAL_34c74d0c_4_k_cu_d4c3672b_42034cuda3std3__419piecewise_constructE,@object
	.size		_ZN39_INTERNAL_34c74d0c_4_k_cu_d4c3672b_42034cuda3std3__419piecewise_constructE,(_ZN39_INTERNAL_34c74d0c_4_k_cu_d4c3672b_42034cuda3std3__45__cpo4cendE - _ZN39_INTERNAL_34c74d0c_4_k_cu_d4c3672b_42034cuda3std3__419piecewise_constructE)
_ZN39_INTERNAL_34c74d0c_4_k_cu_d4c3672b_42034cuda3std3__419piecewise_constructE:
	.zero		1
	.type		_ZN39_INTERNAL_34c74d0c_4_k_cu_d4c3672b_42034cuda3std3__45__cpo4cendE,@object
	.size		_ZN39_INTERNAL_34c74d0c_4_k_cu_d4c3672b_42034cuda3std3__45__cpo4cendE,(_ZN39_INTERNAL_34c74d0c_4_k_cu_d4c3672b_42034cuda3std6ranges3__45__cpo4swapE - _ZN39_INTERNAL_34c74d0c_4_k_cu_d4c3672b_42034cuda3std3__45__cpo4cendE)
_ZN39_INTERNAL_34c74d0c_4_k_cu_d4c3672b_42034cuda3std3__45__cpo4cendE:
	.zero		1
	.type		_ZN39_INTERNAL_34c74d0c_4_k_cu_d4c3672b_42034cuda3std6ranges3__45__cpo4swapE,@object
	.size		_ZN39_INTERNAL_34c74d0c_4_k_cu_d4c3672b_42034cuda3std6ranges3__45__cpo4swapE,(.L_10 - _ZN39_INTERNAL_34c74d0c_4_k_cu_d4c3672b_42034cuda3std6ranges3__45__cpo4swapE)
_ZN39_INTERNAL_34c74d0c_4_k_cu_d4c3672b_42034cuda3std6ranges3__45__cpo4swapE:
	.zero		1
.L_10:


//--------------------- .nv.constant0._ZN7cutlass13device_kernelINS_4conv6kernel13ConvUniversalINS1_16ConvProblemShapeILNS1_8OperatorE1ELi3EEENS1_10collective14CollectiveConvINS1_47MainloopSm100TmaUmmaWarpSpecializedImplicitGemmILS5_1ELi13ELi3ELi1ELi2EN4cute5tupleIJNSA_1CILi2EEENSC_ILi1EEESE_EEEEENSB_IJNSC_ILi128EEESH_NSB_IJNSC_ILi64EEEEEEEEENS_6half_tESL_NSA_8TiledMMAINSA_8MMA_AtomIJNSA_26SM100_MMA_F16BF16_2x1SM_SSISL_SL_fLi128ELi128ELNSA_4UMMA5MajorE0ELSQ_1ELNSP_7ScaleInE0ELSR_0EEEEEENSA_6LayoutINSB_IJSE_SE_SE_EEENSB_IJNSC_ILi0EEESW_SW_EEEEENSB_IJNSA_10UnderscoreESZ_SZ_EEEEENS7_6detail27Sm100ImplicitGemmTileTraitsINSA_25SM100_TMA_2SM_LOAD_IM2COLENSA_14ComposedLayoutINSA_7SwizzleILi3ELi4ELi3EEENSA_18smem_ptr_flag_bitsILi16EEENSU_INSB_IJNSC_ILi8EEESI_EEENSB_IJSI_SE_EEEEEEEvEENS13_INSA_18SM100_TMA_2SM_LOADENS15_IS17_S19_NSU_INSB_IJSI_S1A_EEENSB_IJSE_SI_EEEEEEEvEEEENS_8epilogue10collective18CollectiveEpilogueINS1N_23Sm100TmaWarpSpecializedILi4ELi2ELi16ELb1ELb0EEEJNSB_IJSI_SH_SJ_EEENSB_IJNSU_ISI_SE_EENSU_INSB_IJNSC_ILi16EEESD_EEES1I_EEEEESL_NSB_IJNSB_IJllllEEESE_SW_EEESL_S1Z_NS1N_6fusion15FusionCallbacksIS1R_NS20_17LinearCombinationISL_fSL_fLNS_15FloatRoundStyleE2EEES1S_S1X_JEEENSA_5SM1004TMEM4LOAD26SM100_TMEM_LOAD_32dp32b16xENSA_20SM90_TMA_LOAD_IM2COLENS15_INS16_ILi1ELi4ELi3EEES19_NSU_INSB_IJS1A_S1U_EEENSB_IJS1U_SE_EEEEEEENSA_39AutoVectorizingCopyWithAssumedAlignmentILi128EEENSA_21SM90_TMA_STORE_IM2COLES2F_S2H_S2H_EEEvvEEEEvNT_6ParamsE --------------------------
	.section	.nv.constant0._ZN7cutlass13device_kernelINS_4conv6kernel13ConvUniversalINS1_16ConvProblemShapeILNS1_8OperatorE1ELi3EEENS1_10collective14CollectiveConvINS1_47MainloopSm100TmaUmmaWarpSpecializedImplicitGemmILS5_1ELi13ELi3ELi1ELi2EN4cute5tupleIJNSA_1CILi2EEENSC_ILi1EEESE_EEEEENSB_IJNSC_ILi128EEESH_NSB_IJNSC_ILi64EEEEEEEEENS_6half_tESL_NSA_8TiledMMAINSA_8MMA_AtomIJNSA_26SM100_MMA_F16BF16_2x1SM_SSISL_SL_fLi128ELi128ELNSA_4UMMA5MajorE0ELSQ_1ELNSP_7ScaleInE0ELSR_0EEEEEENSA_6LayoutINSB_IJSE_SE_SE_EEENSB_IJNSC_ILi0EEESW_SW_EEEEENSB_IJNSA_10UnderscoreESZ_SZ_EEEEENS7_6detail27Sm100ImplicitGemmTileTraitsINSA_25SM100_TMA_2SM_LOAD_IM2COLENSA_14ComposedLayoutINSA_7SwizzleILi3ELi4ELi3EEENSA_18smem_ptr_flag_bitsILi16EEENSU_INSB_IJNSC_ILi8EEESI_EEENSB_IJSI_SE_EEEEEEEvEENS13_INSA_18SM100_TMA_2SM_LOADENS15_IS17_S19_NSU_INSB_IJSI_S1A_EEENSB_IJSE_SI_EEEEEEEvEEEENS_8epilogue10collective18CollectiveEpilogueINS1N_23Sm100TmaWarpSpecializedILi4ELi2ELi16ELb1ELb0EEEJNSB_IJSI_SH_SJ_EEENSB_IJNSU_ISI_SE_EENSU_INSB_IJNSC_ILi16EEESD_EEES1I_EEEEESL_NSB_IJNSB_IJllllEEESE_SW_EEESL_S1Z_NS1N_6fusion15FusionCallbacksIS1R_NS20_17LinearCombinationISL_fSL_fLNS_15FloatRoundStyleE2EEES1S_S1X_JEEENSA_5SM1004TMEM4LOAD26SM100_TMEM_LOAD_32dp32b16xENSA_20SM90_TMA_LOAD_IM2COLENS15_INS16_ILi1ELi4ELi3EEES19_NSU_INSB_IJS1A_S1U_EEENSB_IJS1U_SE_EEEEEEENSA_39AutoVectorizingCopyWithAssumedAlignmentILi128EEENSA_21SM90_TMA_STORE_IM2COLES2F_S2H_S2H_EEEvvEEEEvNT_6ParamsE,"a",@progbits
	.sectionflags	@""
	.align	4
.nv.constant0._ZN7cutlass13device_kernelINS_4conv6kernel13ConvUniversalINS1_16ConvProblemShapeILNS1_8OperatorE1ELi3EEENS1_10collective14CollectiveConvINS1_47MainloopSm100TmaUmmaWarpSpecializedImplicitGemmILS5_1ELi13ELi3ELi1ELi2EN4cute5tupleIJNSA_1CILi2EEENSC_ILi1EEESE_EEEEENSB_IJNSC_ILi128EEESH_NSB_IJNSC_ILi64EEEEEEEEENS_6half_tESL_NSA_8TiledMMAINSA_8MMA_AtomIJNSA_26SM100_MMA_F16BF16_2x1SM_SSISL_SL_fLi128ELi128ELNSA_4UMMA5MajorE0ELSQ_1ELNSP_7ScaleInE0ELSR_0EEEEEENSA_6LayoutINSB_IJSE_SE_SE_EEENSB_IJNSC_ILi0EEESW_SW_EEEEENSB_IJNSA_10UnderscoreESZ_SZ_EEEEENS7_6detail27Sm100ImplicitGemmTileTraitsINSA_25SM100_TMA_2SM_LOAD_IM2COLENSA_14ComposedLayoutINSA_7SwizzleILi3ELi4ELi3EEENSA_18smem_ptr_flag_bitsILi16EEENSU_INSB_IJNSC_ILi8EEESI_EEENSB_IJSI_SE_EEEEEEEvEENS13_INSA_18SM100_TMA_2SM_LOADENS15_IS17_S19_NSU_INSB_IJSI_S1A_EEENSB_IJSE_SI_EEEEEEEvEEEENS_8epilogue10collective18CollectiveEpilogueINS1N_23Sm100TmaWarpSpecializedILi4ELi2ELi16ELb1ELb0EEEJNSB_IJSI_SH_SJ_EEENSB_IJNSU_ISI_SE_EENSU_INSB_IJNSC_ILi16EEESD_EEES1I_EEEEESL_NSB_IJNSB_IJllllEEESE_SW_EEESL_S1Z_NS1N_6fusion15FusionCallbacksIS1R_NS20_17LinearCombinationISL_fSL_fLNS_15FloatRoundStyleE2EEES1S_S1X_JEEENSA_5SM1004TMEM4LOAD26SM100_TMEM_LOAD_32dp32b16xENSA_20SM90_TMA_LOAD_IM2COLENS15_INS16_ILi1ELi4ELi3EEES19_NSU_INSB_IJS1A_S1U_EEENSB_IJS1U_SE_EEEEEEENSA_39AutoVectorizingCopyWithAssumedAlignmentILi128EEENSA_21SM90_TMA_STORE_IM2COLES2F_S2H_S2H_EEEvvEEEEvNT_6ParamsE:
	.zero		3200


//--------------------- SYMBOLS --------------------------

	.type		.nv.reservedSmem.offset0,@object
	.size		.nv.reservedSmem.offset0,0x4
	.type		.nv.reservedSmem.cap,@object
	.size		.nv.reservedSmem.cap,0x4
	.type		__assertfail,@function
